//
// Generated by NVIDIA NVVM Compiler
//
// Compiler Build ID: CL-36424714
// Cuda compilation tools, release 13.0, V13.0.88
// Based on NVVM 20.0.0
//

.version 9.0
.target sm_100
.address_size 64

	// .globl	_Z16simple_wmma_gemmP6__halfS0_PfS1_iiiff
.extern .func  (.param .b32 func_retval0) vprintf
(
	.param .b64 vprintf_param_0,
	.param .b64 vprintf_param_1
)
;
.global .align 1 .b8 $str[14] = {116, 105, 108, 101, 95, 114, 111, 119, 58, 32, 37, 100, 10};
.global .align 1 .b8 $str$1[14] = {116, 105, 108, 101, 95, 99, 111, 108, 58, 32, 37, 100, 10};
.global .align 1 .b8 $str$2[2] = {10};
.global .align 1 .b8 $str$3[60] = {77, 97, 116, 114, 105, 99, 101, 32, 65, 32, 91, 37, 100, 44, 37, 100, 93, 32, 100, 97, 32, 37, 100, 32, 97, 32, 37, 100, 44, 32, 77, 97, 116, 114, 105, 99, 101, 32, 66, 32, 91, 37, 100, 44, 37, 100, 93, 32, 100, 97, 32, 37, 100, 32, 97, 32, 37, 100, 10};

.visible .entry _Z16simple_wmma_gemmP6__halfS0_PfS1_iiiff(
	.param .u64 .ptr .align 1 _Z16simple_wmma_gemmP6__halfS0_PfS1_iiiff_param_0,
	.param .u64 .ptr .align 1 _Z16simple_wmma_gemmP6__halfS0_PfS1_iiiff_param_1,
	.param .u64 .ptr .align 1 _Z16simple_wmma_gemmP6__halfS0_PfS1_iiiff_param_2,
	.param .u64 .ptr .align 1 _Z16simple_wmma_gemmP6__halfS0_PfS1_iiiff_param_3,
	.param .u32 _Z16simple_wmma_gemmP6__halfS0_PfS1_iiiff_param_4,
	.param .u32 _Z16simple_wmma_gemmP6__halfS0_PfS1_iiiff_param_5,
	.param .u32 _Z16simple_wmma_gemmP6__halfS0_PfS1_iiiff_param_6,
	.param .f32 _Z16simple_wmma_gemmP6__halfS0_PfS1_iiiff_param_7,
	.param .f32 _Z16simple_wmma_gemmP6__halfS0_PfS1_iiiff_param_8
)
{
	.local .align 16 .b8 	__local_depot0[32];
	.reg .b64 	%SP;
	.reg .b64 	%SPL;
	.reg .pred 	%p<27>;
	.reg .b32 	%r<190>;
	.reg .b32 	%f<233>;
	.reg .b64 	%rd<66>;

	mov.u64 	%SPL, __local_depot0;
	cvta.local.u64 	%SP, %SPL;
	ld.param.u64 	%rd8, [_Z16simple_wmma_gemmP6__halfS0_PfS1_iiiff_param_0];
	ld.param.u64 	%rd9, [_Z16simple_wmma_gemmP6__halfS0_PfS1_iiiff_param_1];
	ld.param.u32 	%r35, [_Z16simple_wmma_gemmP6__halfS0_PfS1_iiiff_param_5];
	ld.param.u32 	%r36, [_Z16simple_wmma_gemmP6__halfS0_PfS1_iiiff_param_6];
	cvta.to.global.u64 	%rd1, %rd9;
	cvta.to.global.u64 	%rd2, %rd8;
	add.u64 	%rd10, %SP, 0;
	add.u64 	%rd3, %SPL, 0;
	mov.u32 	%r37, %ctaid.x;
	mov.u32 	%r38, %ntid.x;
	mov.u32 	%r39, %tid.x;
	mad.lo.s32 	%r40, %r37, %r38, %r39;
	shr.u32 	%r1, %r40, 5;
	mov.u32 	%r41, %ctaid.y;
	mov.u32 	%r42, %ntid.y;
	mov.u32 	%r43, %tid.y;
	mad.lo.s32 	%r2, %r41, %r42, %r43;
	setp.eq.s32 	%p3, %r39, 32;
	setp.eq.s32 	%p4, %r43, 1;
	and.pred  	%p1, %p3, %p4;
	not.pred 	%p5, %p1;
	@%p5 bra 	$L__BB0_2;
	st.local.u32 	[%rd3], %r1;
	mov.u64 	%rd11, $str;
	cvta.global.u64 	%rd12, %rd11;
	{ // callseq 0, 0
	.param .b64 param0;
	st.param.b64 	[param0], %rd12;
	.param .b64 param1;
	st.param.b64 	[param1], %rd10;
	.param .b32 retval0;
	call.uni (retval0), 
	vprintf, 
	(
	param0, 
	param1
	);
	ld.param.b32 	%r44, [retval0];
	} // callseq 0
	st.local.u32 	[%rd3], %r2;
	mov.u64 	%rd14, $str$1;
	cvta.global.u64 	%rd15, %rd14;
	{ // callseq 1, 0
	.param .b64 param0;
	st.param.b64 	[param0], %rd15;
	.param .b64 param1;
	st.param.b64 	[param1], %rd10;
	.param .b32 retval0;
	call.uni (retval0), 
	vprintf, 
	(
	param0, 
	param1
	);
	ld.param.b32 	%r46, [retval0];
	} // callseq 1
	mov.u64 	%rd16, $str$2;
	cvta.global.u64 	%rd17, %rd16;
	{ // callseq 2, 0
	.param .b64 param0;
	st.param.b64 	[param0], %rd17;
	.param .b64 param1;
	st.param.b64 	[param1], 0;
	.param .b32 retval0;
	call.uni (retval0), 
	vprintf, 
	(
	param0, 
	param1
	);
	ld.param.b32 	%r48, [retval0];
	} // callseq 2
$L__BB0_2:
	setp.lt.s32 	%p6, %r36, 1;
	mov.f32 	%f168, 0f00000000;
	mov.f32 	%f167, %f168;
	mov.f32 	%f166, %f168;
	mov.f32 	%f165, %f168;
	mov.f32 	%f164, %f168;
	mov.f32 	%f163, %f168;
	mov.f32 	%f162, %f168;
	mov.f32 	%f161, %f168;
	@%p6 bra 	$L__BB0_29;
	ld.param.u32 	%r179, [_Z16simple_wmma_gemmP6__halfS0_PfS1_iiiff_param_4];
	shl.b32 	%r3, %r1, 4;
	shl.b32 	%r4, %r2, 4;
	setp.lt.s32 	%p7, %r3, %r179;
	setp.lt.s32 	%p8, %r4, %r35;
	and.pred  	%p2, %p7, %p8;
	mul.lo.s32 	%r5, %r36, %r3;
	shl.b32 	%r51, %r36, 4;
	add.s32 	%r6, %r51, -1;
	mul.lo.s32 	%r7, %r36, %r4;
	mad.lo.s32 	%r52, %r36, -15, %r6;
	shr.u32 	%r53, %r52, 4;
	add.s32 	%r54, %r53, 1;
	and.b32  	%r8, %r54, 3;
	setp.lt.u32 	%p9, %r36, 49;
	mov.b32 	%r183, 0;
	mov.f32 	%f161, 0f00000000;
	mov.f32 	%f162, %f161;
	mov.f32 	%f163, %f161;
	mov.f32 	%f164, %f161;
	mov.f32 	%f165, %f161;
	mov.f32 	%f166, %f161;
	mov.f32 	%f167, %f161;
	mov.f32 	%f168, %f161;
	@%p9 bra 	$L__BB0_22;
	mov.b32 	%r183, 0;
	mov.f32 	%f161, 0f00000000;
	not.pred 	%p10, %p2;
	mov.u64 	%rd18, $str$3;
	cvt.u64.u32 	%rd25, %r5;
	cvt.u64.u32 	%rd29, %r7;
	mov.u32 	%r182, %r183;
$L__BB0_5:
	@%p10 bra 	$L__BB0_9;
	@%p5 bra 	$L__BB0_8;
	add.s32 	%r56, %r183, %r5;
	add.s32 	%r57, %r56, %r6;
	add.s32 	%r58, %r183, %r7;
	add.s32 	%r59, %r58, %r6;
	st.local.v4.u32 	[%rd3], {%r3, %r183, %r56, %r57};
	st.local.v4.u32 	[%rd3+16], {%r183, %r4, %r58, %r59};
	cvta.global.u64 	%rd19, %rd18;
	{ // callseq 3, 0
	.param .b64 param0;
	st.param.b64 	[param0], %rd19;
	.param .b64 param1;
	st.param.b64 	[param1], %rd10;
	.param .b32 retval0;
	call.uni (retval0), 
	vprintf, 
	(
	param0, 
	param1
	);
	ld.param.b32 	%r60, [retval0];
	} // callseq 3
$L__BB0_8:
	add.s32 	%r62, %r183, %r5;
	mul.wide.u32 	%rd21, %r62, 2;
	add.s64 	%rd22, %rd2, %rd21;
	wmma.load.a.sync.aligned.row.m16n16k16.global.f16 	{%r63, %r64, %r65, %r66, %r67, %r68, %r69, %r70}, [%rd22], %r36;
	add.s32 	%r71, %r183, %r7;
	mul.wide.u32 	%rd23, %r71, 2;
	add.s64 	%rd24, %rd1, %rd23;
	wmma.load.b.sync.aligned.col.m16n16k16.global.f16 	{%r72, %r73, %r74, %r75, %r76, %r77, %r78, %r79}, [%rd24], %r36;
	wmma.mma.sync.aligned.row.col.m16n16k16.f32.f32 {%f168, %f167, %f166, %f165, %f164, %f163, %f162, %f161}, {%r63, %r64, %r65, %r66, %r67, %r68, %r69, %r70}, {%r72, %r73, %r74, %r75, %r76, %r77, %r78, %r79}, {%f168, %f167, %f166, %f165, %f164, %f163, %f162, %f161};
$L__BB0_9:
	cvt.u64.u32 	%rd26, %r183;
	add.s64 	%rd27, %rd26, %rd25;
	shl.b64 	%rd28, %rd27, 1;
	add.s64 	%rd4, %rd2, %rd28;
	add.s64 	%rd30, %rd26, %rd29;
	shl.b64 	%rd31, %rd30, 1;
	add.s64 	%rd5, %rd1, %rd31;
	@%p10 bra 	$L__BB0_13;
	@%p5 bra 	$L__BB0_12;
	add.s32 	%r80, %r183, 16;
	add.s32 	%r81, %r80, %r5;
	add.s32 	%r82, %r81, %r6;
	add.s32 	%r83, %r80, %r7;
	add.s32 	%r84, %r83, %r6;
	st.local.v4.u32 	[%rd3], {%r3, %r80, %r81, %r82};
	st.local.v4.u32 	[%rd3+16], {%r80, %r4, %r83, %r84};
	cvta.global.u64 	%rd33, %rd18;
	{ // callseq 4, 0
	.param .b64 param0;
	st.param.b64 	[param0], %rd33;
	.param .b64 param1;
	st.param.b64 	[param1], %rd10;
	.param .b32 retval0;
	call.uni (retval0), 
	vprintf, 
	(
	param0, 
	param1
	);
	ld.param.b32 	%r85, [retval0];
	} // callseq 4
$L__BB0_12:
	add.s64 	%rd35, %rd4, 32;
	wmma.load.a.sync.aligned.row.m16n16k16.global.f16 	{%r87, %r88, %r89, %r90, %r91, %r92, %r93, %r94}, [%rd35], %r36;
	add.s64 	%rd36, %rd5, 32;
	wmma.load.b.sync.aligned.col.m16n16k16.global.f16 	{%r95, %r96, %r97, %r98, %r99, %r100, %r101, %r102}, [%rd36], %r36;
	wmma.mma.sync.aligned.row.col.m16n16k16.f32.f32 {%f168, %f167, %f166, %f165, %f164, %f163, %f162, %f161}, {%r87, %r88, %r89, %r90, %r91, %r92, %r93, %r94}, {%r95, %r96, %r97, %r98, %r99, %r100, %r101, %r102}, {%f168, %f167, %f166, %f165, %f164, %f163, %f162, %f161};
$L__BB0_13:
	@%p10 bra 	$L__BB0_17;
	@%p5 bra 	$L__BB0_16;
	add.s32 	%r103, %r183, 32;
	add.s32 	%r104, %r103, %r5;
	add.s32 	%r105, %r104, %r6;
	add.s32 	%r106, %r103, %r7;
	add.s32 	%r107, %r106, %r6;
	st.local.v4.u32 	[%rd3], {%r3, %r103, %r104, %r105};
	st.local.v4.u32 	[%rd3+16], {%r103, %r4, %r106, %r107};
	cvta.global.u64 	%rd38, %rd18;
	{ // callseq 5, 0
	.param .b64 param0;
	st.param.b64 	[param0], %rd38;
	.param .b64 param1;
	st.param.b64 	[param1], %rd10;
	.param .b32 retval0;
	call.uni (retval0), 
	vprintf, 
	(
	param0, 
	param1
	);
	ld.param.b32 	%r108, [retval0];
	} // callseq 5
$L__BB0_16:
	add.s64 	%rd40, %rd4, 64;
	wmma.load.a.sync.aligned.row.m16n16k16.global.f16 	{%r110, %r111, %r112, %r113, %r114, %r115, %r116, %r117}, [%rd40], %r36;
	add.s64 	%rd41, %rd5, 64;
	wmma.load.b.sync.aligned.col.m16n16k16.global.f16 	{%r118, %r119, %r120, %r121, %r122, %r123, %r124, %r125}, [%rd41], %r36;
	wmma.mma.sync.aligned.row.col.m16n16k16.f32.f32 {%f168, %f167, %f166, %f165, %f164, %f163, %f162, %f161}, {%r110, %r111, %r112, %r113, %r114, %r115, %r116, %r117}, {%r118, %r119, %r120, %r121, %r122, %r123, %r124, %r125}, {%f168, %f167, %f166, %f165, %f164, %f163, %f162, %f161};
$L__BB0_17:
	@%p10 bra 	$L__BB0_21;
	@%p5 bra 	$L__BB0_20;
	add.s32 	%r126, %r183, 48;
	add.s32 	%r127, %r126, %r5;
	add.s32 	%r128, %r127, %r6;
	add.s32 	%r129, %r126, %r7;
	add.s32 	%r130, %r129, %r6;
	st.local.v4.u32 	[%rd3], {%r3, %r126, %r127, %r128};
	st.local.v4.u32 	[%rd3+16], {%r126, %r4, %r129, %r130};
	cvta.global.u64 	%rd43, %rd18;
	{ // callseq 6, 0
	.param .b64 param0;
	st.param.b64 	[param0], %rd43;
	.param .b64 param1;
	st.param.b64 	[param1], %rd10;
	.param .b32 retval0;
	call.uni (retval0), 
	vprintf, 
	(
	param0, 
	param1
	);
	ld.param.b32 	%r131, [retval0];
	} // callseq 6
$L__BB0_20:
	add.s64 	%rd45, %rd4, 96;
	wmma.load.a.sync.aligned.row.m16n16k16.global.f16 	{%r133, %r134, %r135, %r136, %r137, %r138, %r139, %r140}, [%rd45], %r36;
	add.s64 	%rd46, %rd5, 96;
	wmma.load.b.sync.aligned.col.m16n16k16.global.f16 	{%r141, %r142, %r143, %r144, %r145, %r146, %r147, %r148}, [%rd46], %r36;
	wmma.mma.sync.aligned.row.col.m16n16k16.f32.f32 {%f168, %f167, %f166, %f165, %f164, %f163, %f162, %f161}, {%r133, %r134, %r135, %r136, %r137, %r138, %r139, %r140}, {%r141, %r142, %r143, %r144, %r145, %r146, %r147, %r148}, {%f168, %f167, %f166, %f165, %f164, %f163, %f162, %f161};
$L__BB0_21:
	add.s32 	%r183, %r183, 64;
	add.s32 	%r182, %r182, 4;
	mad.lo.s32 	%r149, %r36, -15, %r6;
	shr.u32 	%r150, %r149, 4;
	add.s32 	%r151, %r150, 1;
	and.b32  	%r152, %r151, 536870908;
	setp.ne.s32 	%p18, %r182, %r152;
	@%p18 bra 	$L__BB0_5;
$L__BB0_22:
	setp.eq.s32 	%p19, %r8, 0;
	@%p19 bra 	$L__BB0_29;
	add.s32 	%r189, %r183, -1;
	add.s32 	%r188, %r183, %r7;
	add.s32 	%r187, %r183, %r5;
	add.s32 	%r153, %r4, 16;
	mad.lo.s32 	%r186, %r36, %r153, %r183;
	add.s32 	%r154, %r3, 16;
	mad.lo.s32 	%r185, %r36, %r154, %r183;
	neg.s32 	%r184, %r8;
	not.pred 	%p20, %p2;
	mov.u64 	%rd47, $str$3;
	add.u64 	%rd49, %SP, 0;
$L__BB0_24:
	.pragma "nounroll";
	@%p20 bra 	$L__BB0_28;
	@%p5 bra 	$L__BB0_27;
	add.s32 	%r155, %r189, 1;
	add.s32 	%r156, %r185, -1;
	add.s32 	%r157, %r186, -1;
	st.local.v4.u32 	[%rd3], {%r3, %r155, %r187, %r156};
	st.local.v4.u32 	[%rd3+16], {%r155, %r4, %r188, %r157};
	cvta.global.u64 	%rd48, %rd47;
	{ // callseq 7, 0
	.param .b64 param0;
	st.param.b64 	[param0], %rd48;
	.param .b64 param1;
	st.param.b64 	[param1], %rd49;
	.param .b32 retval0;
	call.uni (retval0), 
	vprintf, 
	(
	param0, 
	param1
	);
	ld.param.b32 	%r158, [retval0];
	} // callseq 7
$L__BB0_27:
	mul.wide.u32 	%rd50, %r187, 2;
	add.s64 	%rd51, %rd2, %rd50;
	wmma.load.a.sync.aligned.row.m16n16k16.global.f16 	{%r160, %r161, %r162, %r163, %r164, %r165, %r166, %r167}, [%rd51], %r36;
	mul.wide.u32 	%rd52, %r188, 2;
	add.s64 	%rd53, %rd1, %rd52;
	wmma.load.b.sync.aligned.col.m16n16k16.global.f16 	{%r168, %r169, %r170, %r171, %r172, %r173, %r174, %r175}, [%rd53], %r36;
	wmma.mma.sync.aligned.row.col.m16n16k16.f32.f32 {%f168, %f167, %f166, %f165, %f164, %f163, %f162, %f161}, {%r160, %r161, %r162, %r163, %r164, %r165, %r166, %r167}, {%r168, %r169, %r170, %r171, %r172, %r173, %r174, %r175}, {%f168, %f167, %f166, %f165, %f164, %f163, %f162, %f161};
$L__BB0_28:
	add.s32 	%r189, %r189, 16;
	add.s32 	%r188, %r188, 16;
	add.s32 	%r187, %r187, 16;
	add.s32 	%r186, %r186, 16;
	add.s32 	%r185, %r185, 16;
	add.s32 	%r184, %r184, 1;
	setp.ne.s32 	%p22, %r184, 0;
	@%p22 bra 	$L__BB0_24;
$L__BB0_29:
	@%p5 bra 	$L__BB0_31;
	mov.u64 	%rd54, $str$2;
	cvta.global.u64 	%rd55, %rd54;
	{ // callseq 8, 0
	.param .b64 param0;
	st.param.b64 	[param0], %rd55;
	.param .b64 param1;
	st.param.b64 	[param1], 0;
	.param .b32 retval0;
	call.uni (retval0), 
	vprintf, 
	(
	param0, 
	param1
	);
	ld.param.b32 	%r176, [retval0];
	} // callseq 8
$L__BB0_31:
	ld.param.u32 	%r180, [_Z16simple_wmma_gemmP6__halfS0_PfS1_iiiff_param_4];
	shl.b32 	%r32, %r2, 4;
	shl.b32 	%r33, %r1, 4;
	setp.ge.s32 	%p24, %r33, %r180;
	setp.ge.s32 	%p25, %r32, %r35;
	or.pred  	%p26, %p24, %p25;
	@%p26 bra 	$L__BB0_33;
	ld.param.f32 	%f152, [_Z16simple_wmma_gemmP6__halfS0_PfS1_iiiff_param_8];
	ld.param.f32 	%f151, [_Z16simple_wmma_gemmP6__halfS0_PfS1_iiiff_param_7];
	ld.param.u64 	%rd65, [_Z16simple_wmma_gemmP6__halfS0_PfS1_iiiff_param_3];
	ld.param.u64 	%rd64, [_Z16simple_wmma_gemmP6__halfS0_PfS1_iiiff_param_2];
	cvt.u64.u32 	%rd56, %r32;
	mul.lo.s32 	%r178, %r35, %r33;
	cvt.u64.u32 	%rd57, %r178;
	add.s64 	%rd58, %rd57, %rd56;
	cvta.to.global.u64 	%rd59, %rd64;
	shl.b64 	%rd60, %rd58, 2;
	add.s64 	%rd61, %rd59, %rd60;
	wmma.load.c.sync.aligned.row.m16n16k16.global.f32 	{%f127, %f128, %f129, %f130, %f131, %f132, %f133, %f134}, [%rd61], %r35;
	mul.f32 	%f135, %f152, %f127;
	fma.rn.f32 	%f136, %f151, %f168, %f135;
	mul.f32 	%f137, %f152, %f128;
	fma.rn.f32 	%f138, %f151, %f167, %f137;
	mul.f32 	%f139, %f152, %f129;
	fma.rn.f32 	%f140, %f151, %f166, %f139;
	mul.f32 	%f141, %f152, %f130;
	fma.rn.f32 	%f142, %f151, %f165, %f141;
	mul.f32 	%f143, %f152, %f131;
	fma.rn.f32 	%f144, %f151, %f164, %f143;
	mul.f32 	%f145, %f152, %f132;
	fma.rn.f32 	%f146, %f151, %f163, %f145;
	mul.f32 	%f147, %f152, %f133;
	fma.rn.f32 	%f148, %f151, %f162, %f147;
	mul.f32 	%f149, %f152, %f134;
	fma.rn.f32 	%f150, %f151, %f161, %f149;
	cvta.to.global.u64 	%rd62, %rd65;
	add.s64 	%rd63, %rd62, %rd60;
	wmma.store.d.sync.aligned.row.m16n16k16.global.f32 	[%rd63], {%f136, %f138, %f140, %f142, %f144, %f146, %f148, %f150}, %r35;
$L__BB0_33:
	ret;

}


// ===== COMPILED SASS (sm_100) =====

	.target	sm_100

	.elftype	@"ET_EXEC"


//--------------------- .note.nv.tkinfo           --------------------------
	.section	.note.nv.tkinfo,"",@"SHT_NOTE"
	.sectionflags	@"SHF_NOTE_NV_TKINFO"
	.tkinfo
        /*0018*/ 	.word	0x00000002
        /*0030*/ 	.string	""
        /*0030*/ 	.string	"ptxas"
        /*0030*/ 	.string	"Cuda compilation tools, release 13.0, V13.0.88"
        /*0030*/ 	.string	"Build cuda_13.0.r13.0/compiler.36424714_0"
        /*0030*/ 	.string	"-arch sm_100 -m 64 "



//--------------------- .note.nv.cuinfo           --------------------------
	.section	.note.nv.cuinfo,"",@"SHT_NOTE"
	.sectionflags	@"SHF_NOTE_NV_CUINFO"
        /*0018*/ 	.short	0x0002
        /*001a*/ 	.short	0x0064
        /*001c*/ 	.short	0x0082
	.zero		2


//--------------------- .nv.info                  --------------------------
	.section	.nv.info,"",@"SHT_CUDA_INFO"
	.align	4


	//----- nvinfo : EIATTR_REGCOUNT
	.align		4
        /*0000*/ 	.byte	0x04, 0x2f
        /*0002*/ 	.short	(.L_5 - .L_4)
	.align		4
.L_4:
        /*0004*/ 	.word	index@(_Z16simple_wmma_gemmP6__halfS0_PfS1_iiiff)
        /*0008*/ 	.word	0x00000030


	//----- nvinfo : EIATTR_FRAME_SIZE
	.align		4
.L_5:
        /*000c*/ 	.byte	0x04, 0x11
        /*000e*/ 	.short	(.L_7 - .L_6)
	.align		4
.L_6:
        /*0010*/ 	.word	index@(_Z16simple_wmma_gemmP6__halfS0_PfS1_iiiff)
        /*0014*/ 	.word	0x00000020


	//----- nvinfo : EIATTR_MIN_STACK_SIZE
	.align		4
.L_7:
        /*0018*/ 	.byte	0x04, 0x12
        /*001a*/ 	.short	(.L_9 - .L_8)
	.align		4
.L_8:
        /*001c*/ 	.word	index@(_Z16simple_wmma_gemmP6__halfS0_PfS1_iiiff)
        /*0020*/ 	.word	0x00000020
.L_9:


//--------------------- .nv.compat                --------------------------
	.section	.nv.compat,"",@"SHT_CUDA_COMPAT_INFO"
	.align	4
        /*0000*/ 	.byte	0x02, 0x09, 0x00, 0x00, 0x02, 0x02, 0x01, 0x00, 0x02, 0x05, 0x05, 0x00, 0x03, 0x07, 0x01, 0x01
        /*0010*/ 	.byte	0x02, 0x03, 0x00, 0x00, 0x02, 0x06, 0x01, 0x00, 0x04, 0x0b, 0x08, 0x00, 0x09, 0x00, 0x00, 0x00
        /*0020*/ 	.byte	0x00, 0x00, 0x00, 0x00


//--------------------- .nv.info._Z16simple_wmma_gemmP6__halfS0_PfS1_iiiff --------------------------
	.section	.nv.info._Z16simple_wmma_gemmP6__halfS0_PfS1_iiiff,"",@"SHT_CUDA_INFO"
	.sectionflags	@""
	.align	4


	//----- nvinfo : EIATTR_CUDA_API_VERSION
	.align		4
        /*0000*/ 	.byte	0x04, 0x37
        /*0002*/ 	.short	(.L_11 - .L_10)
.L_10:
        /*0004*/ 	.word	0x00000082


	//----- nvinfo : EIATTR_KPARAM_INFO
	.align		4
.L_11:
        /*0008*/ 	.byte	0x04, 0x17
        /*000a*/ 	.short	(.L_13 - .L_12)
.L_12:
        /*000c*/ 	.word	0x00000000
        /*0010*/ 	.short	0x0008
        /*0012*/ 	.short	0x0030
        /*0014*/ 	.byte	0x00, 0xf0, 0x11, 0x00


	//----- nvinfo : EIATTR_KPARAM_INFO
	.align		4
.L_13:
        /*0018*/ 	.byte	0x04, 0x17
        /*001a*/ 	.short	(.L_15 - .L_14)
.L_14:
        /*001c*/ 	.word	0x00000000
        /*0020*/ 	.short	0x0007
        /*0022*/ 	.short	0x002c
        /*0024*/ 	.byte	0x00, 0xf0, 0x11, 0x00


	//----- nvinfo : EIATTR_KPARAM_INFO
	.align		4
.L_15:
        /*0028*/ 	.byte	0x04, 0x17
        /*002a*/ 	.short	(.L_17 - .L_16)
.L_16:
        /*002c*/ 	.word	0x00000000
        /*0030*/ 	.short	0x0006
        /*0032*/ 	.short	0x0028
        /*0034*/ 	.byte	0x00, 0xf0, 0x11, 0x00


	//----- nvinfo : EIATTR_KPARAM_INFO
	.align		4
.L_17:
        /*0038*/ 	.byte	0x04, 0x17
        /*003a*/ 	.short	(.L_19 - .L_18)
.L_18:
        /*003c*/ 	.word	0x00000000
        /*0040*/ 	.short	0x0005
        /*0042*/ 	.short	0x0024
        /*0044*/ 	.byte	0x00, 0xf0, 0x11, 0x00


	//----- nvinfo : EIATTR_KPARAM_INFO
	.align		4
.L_19:
        /*0048*/ 	.byte	0x04, 0x17
        /*004a*/ 	.short	(.L_21 - .L_20)
.L_20:
        /*004c*/ 	.word	0x00000000
        /*0050*/ 	.short	0x0004
        /*0052*/ 	.short	0x0020
        /*0054*/ 	.byte	0x00, 0xf0, 0x11, 0x00


	//----- nvinfo : EIATTR_KPARAM_INFO
	.align		4
.L_21:
        /*0058*/ 	.byte	0x04, 0x17
        /*005a*/ 	.short	(.L_23 - .L_22)
.L_22:
        /*005c*/ 	.word	0x00000000
        /*0060*/ 	.short	0x0003
        /*0062*/ 	.short	0x0018
        /*0064*/ 	.byte	0x00, 0xf5, 0x21, 0x00


	//----- nvinfo : EIATTR_KPARAM_INFO
	.align		4
.L_23:
        /*0068*/ 	.byte	0x04, 0x17
        /*006a*/ 	.short	(.L_25 - .L_24)
.L_24:
        /*006c*/ 	.word	0x00000000
        /*0070*/ 	.short	0x0002
        /*0072*/ 	.short	0x0010
        /*0074*/ 	.byte	0x00, 0xf5, 0x21, 0x00


	//----- nvinfo : EIATTR_KPARAM_INFO
	.align		4
.L_25:
        /*0078*/ 	.byte	0x04, 0x17
        /*007a*/ 	.short	(.L_27 - .L_26)
.L_26:
        /*007c*/ 	.word	0x00000000
        /*0080*/ 	.short	0x0001
        /*0082*/ 	.short	0x0008
        /*0084*/ 	.byte	0x00, 0xf5, 0x21, 0x00


	//----- nvinfo : EIATTR_KPARAM_INFO
	.align		4
.L_27:
        /*0088*/ 	.byte	0x04, 0x17
        /*008a*/ 	.short	(.L_29 - .L_28)
.L_28:
        /*008c*/ 	.word	0x00000000
        /*0090*/ 	.short	0x0000
        /*0092*/ 	.short	0x0000
        /*0094*/ 	.byte	0x00, 0xf5, 0x21, 0x00


	//----- nvinfo : EIATTR_SPARSE_MMA_MASK
	.align		4
.L_29:
        /*0098*/ 	.byte	0x03, 0x50
        /*009a*/ 	.short	0x0000


	//----- nvinfo : EIATTR_WMMA_USED
	.align		4
        /*009c*/ 	.byte	0x01, 0x2b
	.zero		2


	//----- nvinfo : EIATTR_MAXREG_COUNT
	.align		4
        /*00a0*/ 	.byte	0x03, 0x1b
        /*00a2*/ 	.short	0x00ff


	//----- nvinfo : EIATTR_EXTERNS
	.align		4
        /*00a4*/ 	.byte	0x04, 0x0f
        /*00a6*/ 	.short	(.L_31 - .L_30)


	//   ....[0]....
	.align		4
.L_30:
        /*00a8*/ 	.word	index@(vprintf)


	//----- nvinfo : EIATTR_MERCURY_ISA_VERSION
	.align		4
.L_31:
        /*00ac*/ 	.byte	0x03, 0x5f
        /*00ae*/ 	.short	0x0101


	//----- nvinfo : EIATTR_VRC_CTA_INIT_COUNT
	.align		4
        /*00b0*/ 	.byte	0x02, 0x4a
	.zero		1
	.zero		1


	//----- nvinfo : EIATTR_SYSCALL_OFFSETS
	.align		4
        /*00b4*/ 	.byte	0x04, 0x46
        /*00b6*/ 	.short	(.L_33 - .L_32)


	//   ....[0]....
.L_32:
        /*00b8*/ 	.word	0x000001f0


	//   ....[1]....
        /*00bc*/ 	.word	0x00000280


	//   ....[2]....
        /*00c0*/ 	.word	0x000002f0


	//   ....[3]....
        /*00c4*/ 	.word	0x00000670


	//   ....[4]....
        /*00c8*/ 	.word	0x00000b60


	//   ....[5]....
        /*00cc*/ 	.word	0x00000f60


	//   ....[6]....
        /*00d0*/ 	.word	0x00001360


	//   ....[7]....
        /*00d4*/ 	.word	0x00001890


	//   ....[8]....
        /*00d8*/ 	.word	0x00001cb0


	//----- nvinfo : EIATTR_EXIT_INSTR_OFFSETS
	.align		4
.L_33:
        /*00dc*/ 	.byte	0x04, 0x1c
        /*00de*/ 	.short	(.L_35 - .L_34)


	//   ....[0]....
.L_34:
        /*00e0*/ 	.word	0x00001d20


	//   ....[1]....
        /*00e4*/ 	.word	0x00002150


	//----- nvinfo : EIATTR_CRS_STACK_SIZE
	.align		4
.L_35:
        /*00e8*/ 	.byte	0x04, 0x1e
        /*00ea*/ 	.short	(.L_37 - .L_36)
.L_36:
        /*00ec*/ 	.word	0x00000000


	//----- nvinfo : EIATTR_CBANK_PARAM_SIZE
	.align		4
.L_37:
        /*00f0*/ 	.byte	0x03, 0x19
        /*00f2*/ 	.short	0x0034


	//----- nvinfo : EIATTR_PARAM_CBANK
	.align		4
        /*00f4*/ 	.byte	0x04, 0x0a
        /*00f6*/ 	.short	(.L_39 - .L_38)
	.align		4
.L_38:
        /*00f8*/ 	.word	index@(.nv.constant0._Z16simple_wmma_gemmP6__halfS0_PfS1_iiiff)
        /*00fc*/ 	.short	0x0380
        /*00fe*/ 	.short	0x0034


	//----- nvinfo : EIATTR_SW_WAR
	.align		4
.L_39:
        /*0100*/ 	.byte	0x04, 0x36
        /*0102*/ 	.short	(.L_41 - .L_40)
.L_40:
        /*0104*/ 	.word	0x00000008
.L_41:


//--------------------- .nv.callgraph             --------------------------
	.section	.nv.callgraph,"",@"SHT_CUDA_CALLGRAPH"
	.align	4
	.sectionentsize	8
	.align		4
        /*0000*/ 	.word	0x00000000
	.align		4
        /*0004*/ 	.word	0xffffffff
	.align		4
        /*0008*/ 	.word	index@(_Z16simple_wmma_gemmP6__halfS0_PfS1_iiiff)
	.align		4
        /*000c*/ 	.word	index@(vprintf)
	.align		4
        /*0010*/ 	.word	0x00000000
	.align		4
        /*0014*/ 	.word	0xfffffffe
	.align		4
        /*0018*/ 	.word	0x00000000
	.align		4
        /*001c*/ 	.word	0xfffffffd
	.align		4
        /*0020*/ 	.word	0x00000000
	.align		4
        /*0024*/ 	.word	0xfffffffc


//--------------------- .nv.constant4             --------------------------
	.section	.nv.constant4,"a",@progbits
	.align	8
	.align		8
.nv.constant4:
        /*0000*/ 	.dword	vprintf
	.align		8
        /*0008*/ 	.dword	$str
	.align		8
        /*0010*/ 	.dword	$str$1
	.align		8
        /*0018*/ 	.dword	$str$2
	.align		8
        /*0020*/ 	.dword	$str$3


//--------------------- .text._Z16simple_wmma_gemmP6__halfS0_PfS1_iiiff --------------------------
	.section	.text._Z16simple_wmma_gemmP6__halfS0_PfS1_iiiff,"ax",@progbits
	.align	128
        .global         _Z16simple_wmma_gemmP6__halfS0_PfS1_iiiff
        .type           _Z16simple_wmma_gemmP6__halfS0_PfS1_iiiff,@function
        .size           _Z16simple_wmma_gemmP6__halfS0_PfS1_iiiff,(.L_x_24 - _Z16simple_wmma_gemmP6__halfS0_PfS1_iiiff)
        .other          _Z16simple_wmma_gemmP6__halfS0_PfS1_iiiff,@"STO_CUDA_ENTRY STV_DEFAULT"
_Z16simple_wmma_gemmP6__halfS0_PfS1_iiiff:
.text._Z16simple_wmma_gemmP6__halfS0_PfS1_iiiff:
[----:B------:R-:W0:Y:S01]  /*0000*/  LDC R1, c[0x0][0x37c] ;  /* 0x0000df00ff017b82 */ /* 0x000e220000000800 */
[----:B------:R-:W1:Y:S01]  /*0010*/  S2R R5, SR_TID.Y ;  /* 0x0000000000057919 */ /* 0x000e620000002200 */
[----:B------:R-:W2:Y:S06]  /*0020*/  LDCU UR5, c[0x0][0x2fc] ;  /* 0x00005f80ff0577ac */ /* 0x000eac0008000800 */
[----:B------:R-:W3:Y:S01]  /*0030*/  S2UR UR6, SR_CTAID.X ;  /* 0x00000000000679c3 */ /* 0x000ee20000002500 */
[----:B0-----:R-:W-:Y:S01]  /*0040*/  VIADD R1, R1, 0xffffffe0 ;  /* 0xffffffe001017836 */ /* 0x001fe20000000000 */
[----:B------:R-:W0:Y:S01]  /*0050*/  S2R R3, SR_TID.X ;  /* 0x0000000000037919 */ /* 0x000e220000002100 */
[----:B------:R-:W4:Y:S01]  /*0060*/  LDCU UR4, c[0x0][0x2f8] ;  /* 0x00005f00ff0477ac */ /* 0x000f220008000800 */
[----:B------:R-:W-:Y:S01]  /*0070*/  BSSY.RECONVERGENT B6, `(.L_x_0) ;  /* 0x0000029000067945 */ /* 0x000fe20003800200 */
[----:B------:R-:W0:Y:S03]  /*0080*/  LDCU UR40, c[0x0][0x3a8] ;  /* 0x00007500ff2877ac */ /* 0x000e260008000800 */
[----:B------:R-:W3:Y:S01]  /*0090*/  LDC R36, c[0x0][0x360] ;  /* 0x0000d800ff247b82 */ /* 0x000ee20000000800 */
[----:B------:R-:W0:Y:S07]  /*00a0*/  LDCU.128 UR36, c[0x0][0x380] ;  /* 0x00007000ff2477ac */ /* 0x000e2e0008000c00 */
[----:B------:R-:W5:Y:S01]  /*00b0*/  S2UR UR7, SR_CTAID.Y ;  /* 0x00000000000779c3 */ /* 0x000f620000002600 */
[----:B----4-:R-:W-:-:S07]  /*00c0*/  IADD3 R2, P1, PT, R1, UR4, RZ ;  /* 0x0000000401027c10 */ /* 0x010fce000ff3e0ff */
[----:B------:R-:W5:Y:S01]  /*00d0*/  LDC R22, c[0x0][0x364] ;  /* 0x0000d900ff167b82 */ /* 0x000f620000000800 */
[----:B--2---:R-:W-:Y:S01]  /*00e0*/  IMAD.X R23, RZ, RZ, UR5, P1 ;  /* 0x00000005ff177e24 */ /* 0x004fe200088e06ff */
[----:B-1----:R-:W-:-:S04]  /*00f0*/  ISETP.NE.AND P0, PT, R5, 0x1, PT ;  /* 0x000000010500780c */ /* 0x002fc80003f05270 */
[----:B0-----:R-:W-:Y:S01]  /*0100*/  ISETP.EQ.AND P2, PT, R3, 0x20, !P0 ;  /* 0x000000200300780c */ /* 0x001fe20004742270 */
[----:B---3--:R-:W-:-:S03]  /*0110*/  IMAD R36, R36, UR6, R3 ;  /* 0x0000000624247c24 */ /* 0x008fc6000f8e0203 */
[----:B------:R-:W-:Y:S02]  /*0120*/  P2R R38, PR, RZ, 0x4 ;  /* 0x00000004ff267803 */ /* 0x000fe40000000000 */
[----:B------:R-:W-:Y:S01]  /*0130*/  SHF.R.U32.HI R36, RZ, 0x5, R36 ;  /* 0x00000005ff247819 */ /* 0x000fe20000011624 */
[----:B-----5:R-:W-:-:S06]  /*0140*/  IMAD R22, R22, UR7, R5 ;  /* 0x0000000716167c24 */ /* 0x020fcc000f8e0205 */
[----:B------:R-:W-:Y:S05]  /*0150*/  @!P2 BRA `(.L_x_1) ;  /* 0x000000000068a947 */ /* 0x000fea0003800000 */
[----:B------:R-:W-:Y:S01]  /*0160*/  MOV R16, 0x0 ;  /* 0x0000000000107802 */ /* 0x000fe20000000f00 */
[----:B------:R0:W-:Y:S01]  /*0170*/  STL [R1], R36 ;  /* 0x0000002401007387 */ /* 0x0001e20000100800 */
[----:B------:R-:W1:Y:S01]  /*0180*/  LDCU.64 UR4, c[0x4][0x8] ;  /* 0x01000100ff0477ac */ /* 0x000e620008000a00 */
[----:B------:R-:W-:Y:S01]  /*0190*/  IMAD.MOV.U32 R6, RZ, RZ, R2 ;  /* 0x000000ffff067224 */ /* 0x000fe200078e0002 */
[----:B------:R0:W2:Y:S01]  /*01a0*/  LDC.64 R8, c[0x4][R16] ;  /* 0x0100000010087b82 */ /* 0x0000a20000000a00 */
[----:B------:R-:W-:Y:S02]  /*01b0*/  IMAD.MOV.U32 R7, RZ, RZ, R23 ;  /* 0x000000ffff077224 */ /* 0x000fe400078e0017 */
[----:B-1----:R-:W-:Y:S02]  /*01c0*/  IMAD.U32 R4, RZ, RZ, UR4 ;  /* 0x00000004ff047e24 */ /* 0x002fe4000f8e00ff */
[----:B0-----:R-:W-:-:S07]  /*01d0*/  IMAD.U32 R5, RZ, RZ, UR5 ;  /* 0x00000005ff057e24 */ /* 0x001fce000f8e00ff */
[----:B------:R-:W-:-:S07]  /*01e0*/  LEPC R20, `(.L_x_2) ;  /* 0x000000001014794e */ /* 0x000fce0000000000 */
[----:B--2---:R-:W-:Y:S05]  /*01f0*/  CALL.ABS.NOINC R8 ;  /* 0x0000000008007343 */ /* 0x004fea0003c00000 */
.L_x_2:
[----:B------:R0:W-:Y:S01]  /*0200*/  STL [R1], R22 ;  /* 0x0000001601007387 */ /* 0x0001e20000100800 */
[----:B------:R0:W1:Y:S01]  /*0210*/  LDC.64 R8, c[0x4][R16] ;  /* 0x0100000010087b82 */ /* 0x0000620000000a00 */
[----:B------:R-:W2:Y:S01]  /*0220*/  LDCU.64 UR4, c[0x4][0x10] ;  /* 0x01000200ff0477ac */ /* 0x000ea20008000a00 */
[----:B------:R-:W-:Y:S02]  /*0230*/  IMAD.MOV.U32 R6, RZ, RZ, R2 ;  /* 0x000000ffff067224 */ /* 0x000fe400078e0002 */
[----:B------:R-:W-:Y:S02]  /*0240*/  IMAD.MOV.U32 R7, RZ, RZ, R23 ;  /* 0x000000ffff077224 */ /* 0x000fe400078e0017 */
[----:B--2---:R-:W-:Y:S02]  /*0250*/  IMAD.U32 R4, RZ, RZ, UR4 ;  /* 0x00000004ff047e24 */ /* 0x004fe4000f8e00ff */
[----:B0-----:R-:W-:-:S07]  /*0260*/  IMAD.U32 R5, RZ, RZ, UR5 ;  /* 0x00000005ff057e24 */ /* 0x001fce000f8e00ff */
[----:B------:R-:W-:-:S07]  /*0270*/  LEPC R20, `(.L_x_3) ;  /* 0x000000001014794e */ /* 0x000fce0000000000 */
[----:B-1----:R-:W-:Y:S05]  /*0280*/  CALL.ABS.NOINC R8 ;  /* 0x0000000008007343 */ /* 0x002fea0003c00000 */
.L_x_3:
[----:B------:R-:W0:Y:S01]  /*0290*/  LDC.64 R16, c[0x4][R16] ;  /* 0x0100000010107b82 */ /* 0x000e220000000a00 */
[----:B------:R-:W1:Y:S01]  /*02a0*/  LDCU.64 UR4, c[0x4][0x18] ;  /* 0x01000300ff0477ac */ /* 0x000e620008000a00 */
[----:B------:R-:W-:Y:S01]  /*02b0*/  CS2R R6, SRZ ;  /* 0x0000000000067805 */ /* 0x000fe2000001ff00 */
[----:B-1----:R-:W-:Y:S02]  /*02c0*/  IMAD.U32 R4, RZ, RZ, UR4 ;  /* 0x00000004ff047e24 */ /* 0x002fe4000f8e00ff */
[----:B------:R-:W-:-:S07]  /*02d0*/  IMAD.U32 R5, RZ, RZ, UR5 ;  /* 0x00000005ff057e24 */ /* 0x000fce000f8e00ff */
[----:B------:R-:W-:-:S07]  /*02e0*/  LEPC R20, `(.L_x_1) ;  /* 0x000000001014794e */ /* 0x000fce0000000000 */
[----:B0-----:R-:W-:Y:S05]  /*02f0*/  CALL.ABS.NOINC R16 ;  /* 0x0000000010007343 */ /* 0x001fea0003c00000 */
.L_x_1:
[----:B------:R-:W-:Y:S05]  /*0300*/  BSYNC.RECONVERGENT B6 ;  /* 0x0000000000067941 */ /* 0x000fea0003800200 */
.L_x_0:
[----:B------:R-:W0:Y:S01]  /*0310*/  LDCU UR4, c[0x0][0x3a8] ;  /* 0x00007500ff0477ac */ /* 0x000e220008000800 */
[----:B------:R-:W1:Y:S01]  /*0320*/  LDC.64 R42, c[0x0][0x358] ;  /* 0x0000d600ff2a7b82 */ /* 0x000e620000000a00 */
[----:B------:R-:W-:Y:S02]  /*0330*/  CS2R R28, SRZ ;  /* 0x00000000001c7805 */ /* 0x000fe4000001ff00 */
[----:B------:R-:W-:Y:S02]  /*0340*/  CS2R R30, SRZ ;  /* 0x00000000001e7805 */ /* 0x000fe4000001ff00 */
[----:B------:R-:W-:Y:S02]  /*0350*/  CS2R R32, SRZ ;  /* 0x0000000000207805 */ /* 0x000fe4000001ff00 */
[----:B------:R-:W-:Y:S01]  /*0360*/  CS2R R34, SRZ ;  /* 0x0000000000227805 */ /* 0x000fe2000001ff00 */
[----:B0-----:R-:W-:-:S05]  /*0370*/  IMAD.U32 R39, RZ, RZ, UR4 ;  /* 0x00000004ff277e24 */ /* 0x001fca000f8e00ff */
[----:B------:R-:W-:-:S13]  /*0380*/  ISETP.GE.AND P0, PT, R39, 0x1, PT ;  /* 0x000000012700780c */ /* 0x000fda0003f06270 */
[----:B------:R-:W-:Y:S05]  /*0390*/  @!P0 BRA `(.L_x_4) ;  /* 0x00000018001c8947 */ /* 0x000fea0003800000 */
[----:B------:R-:W0:Y:S01]  /*03a0*/  LDCU.64 UR4, c[0x0][0x3a0] ;  /* 0x00007400ff0477ac */ /* 0x000e220008000a00 */
[C---:B------:R-:W-:Y:S01]  /*03b0*/  ISETP.GE.U32.AND P1, PT, R39.reuse, 0x31, PT ;  /* 0x000000312700780c */ /* 0x040fe20003f26070 */
[----:B------:R-:W-:Y:S01]  /*03c0*/  IMAD.SHL.U32 R18, R22, 0x10, RZ ;  /* 0x0000001016127824 */ /* 0x000fe200078e00ff */
[C---:B------:R-:W-:Y:S01]  /*03d0*/  LEA R19, R39.reuse, 0xffffffff, 0x4 ;  /* 0xffffffff27137811 */ /* 0x040fe200078e20ff */
[----:B------:R-:W-:Y:S01]  /*03e0*/  IMAD.SHL.U32 R40, R36, 0x10, RZ ;  /* 0x0000001024287824 */ /* 0x000fe200078e00ff */
[----:B------:R-:W-:Y:S01]  /*03f0*/  CS2R R34, SRZ ;  /* 0x0000000000227805 */ /* 0x000fe2000001ff00 */
[----:B------:R-:W-:Y:S01]  /*0400*/  IMAD.MOV.U32 R25, RZ, RZ, RZ ;  /* 0x000000ffff197224 */ /* 0x000fe200078e00ff */
[----:B------:R-:W-:Y:S01]  /*0410*/  CS2R R32, SRZ ;  /* 0x0000000000207805 */ /* 0x000fe2000001ff00 */
[----:B------:R-:W-:Y:S01]  /*0420*/  IMAD R0, R39, -0xf, R19 ;  /* 0xfffffff127007824 */ /* 0x000fe200078e0213 */
[----:B------:R-:W-:Y:S02]  /*0430*/  CS2R R30, SRZ ;  /* 0x00000000001e7805 */ /* 0x000fe4000001ff00 */
[----:B------:R-:W-:-:S02]  /*0440*/  CS2R R28, SRZ ;  /* 0x00000000001c7805 */ /* 0x000fc4000001ff00 */
[----:B------:R-:W-:-:S04]  /*0450*/  LEA.HI R0, R0, 0x1, RZ, 0x1c ;  /* 0x0000000100007811 */ /* 0x000fc800078fe0ff */
[----:B------:R-:W-:Y:S02]  /*0460*/  LOP3.LUT R16, R0, 0x3, RZ, 0xc0, !PT ;  /* 0x0000000300107812 */ /* 0x000fe400078ec0ff */
[C---:B0-----:R-:W-:Y:S01]  /*0470*/  ISETP.GE.AND P0, PT, R18.reuse, UR5, PT ;  /* 0x0000000512007c0c */ /* 0x041fe2000bf06270 */
[----:B------:R-:W-:-:S03]  /*0480*/  IMAD R18, R18, R39, RZ ;  /* 0x0000002712127224 */ /* 0x000fc600078e02ff */
[C---:B------:R-:W-:Y:S01]  /*0490*/  ISETP.LT.AND P0, PT, R40.reuse, UR4, !P0 ;  /* 0x0000000428007c0c */ /* 0x040fe2000c701270 */
[----:B------:R-:W-:-:S03]  /*04a0*/  IMAD R40, R40, R39, RZ ;  /* 0x0000002728287224 */ /* 0x000fc600078e02ff */
[----:B------:R-:W-:Y:S01]  /*04b0*/  P2R R37, PR, RZ, 0x1 ;  /* 0x00000001ff257803 */ /* 0x000fe20000000000 */
[----:B------:R-:W-:Y:S08]  /*04c0*/  @!P1 BRA `(.L_x_5) ;  /* 0x0000001000709947 */ /* 0x000ff00003800000 */
[----:B------:R-:W-:Y:S01]  /*04d0*/  BSSY.RECONVERGENT B7, `(.L_x_5) ;  /* 0x000011b000077945 */ /* 0x000fe20003800200 */
[----:B------:R-:W-:Y:S02]  /*04e0*/  IMAD.MOV.U32 R17, RZ, RZ, RZ ;  /* 0x000000ffff117224 */ /* 0x000fe400078e00ff */
[----:B------:R-:W-:Y:S02]  /*04f0*/  IMAD.MOV.U32 R25, RZ, RZ, RZ ;  /* 0x000000ffff197224 */ /* 0x000fe400078e00ff */
[----:B------:R-:W-:-:S07]  /*0500*/  IMAD.MOV.U32 R35, RZ, RZ, RZ ;  /* 0x000000ffff237224 */ /* 0x000fce00078e00ff */
.L_x_15:
[----:B------:R-:W-:-:S13]  /*0510*/  ISETP.NE.AND P0, PT, R37, RZ, PT ;  /* 0x000000ff2500720c */ /* 0x000fda0003f05270 */
[----:B------:R-:W-:Y:S05]  /*0520*/  @!P0 BRA `(.L_x_6) ;  /* 0x0000000400148947 */ /* 0x000fea0003800000 */
[----:B------:R-:W-:Y:S01]  /*0530*/  ISETP.NE.AND P0, PT, R38, RZ, PT ;  /* 0x000000ff2600720c */ /* 0x000fe20003f05270 */
[----:B------:R-:W-:-:S12]  /*0540*/  BSSY.RECONVERGENT B6, `(.L_x_7) ;  /* 0x0000014000067945 */ /* 0x000fd80003800200 */
[----:B------:R-:W-:Y:S05]  /*0550*/  @!P0 BRA `(.L_x_8) ;  /* 0x0000000000488947 */ /* 0x000fea0003800000 */
[--C-:B------:R-:W-:Y:S01]  /*0560*/  IMAD.IADD R10, R18, 0x1, R25.reuse ;  /* 0x00000001120a7824 */ /* 0x100fe200078e0219 */
[----:B------:R-:W-:Y:S01]  /*0570*/  MOV R12, 0x0 ;  /* 0x00000000000c7802 */ /* 0x000fe20000000f00 */
[--C-:B------:R-:W-:Y:S01]  /*0580*/  IMAD.IADD R26, R40, 0x1, R25.reuse ;  /* 0x00000001281a7824 */ /* 0x100fe200078e0219 */
[----:B------:R-:W0:Y:S01]  /*0590*/  LDCU.64 UR4, c[0x4][0x20] ;  /* 0x01000400ff0477ac */ /* 0x000e220008000a00 */
[----:B------:R-:W-:Y:S02]  /*05a0*/  IMAD.SHL.U32 R24, R36, 0x10, RZ ;  /* 0x0000001024187824 */ /* 0x000fe400078e00ff */
[----:B------:R-:W-:Y:S01]  /*05b0*/  IMAD.SHL.U32 R9, R22, 0x10, RZ ;  /* 0x0000001016097824 */ /* 0x000fe200078e00ff */
[----:B------:R-:W2:Y:S01]  /*05c0*/  LDC.64 R12, c[0x4][R12] ;  /* 0x010000000c0c7b82 */ /* 0x000ea20000000a00 */
[----:B------:R-:W-:Y:S02]  /*05d0*/  IMAD.MOV.U32 R8, RZ, RZ, R25 ;  /* 0x000000ffff087224 */ /* 0x000fe400078e0019 */
[----:B------:R-:W-:-:S02]  /*05e0*/  IMAD.IADD R11, R19, 0x1, R10 ;  /* 0x00000001130b7824 */ /* 0x000fc400078e020a */
[----:B------:R-:W-:Y:S02]  /*05f0*/  IMAD.IADD R27, R19, 0x1, R26 ;  /* 0x00000001131b7824 */ /* 0x000fe400078e021a */
[----:B------:R-:W-:Y:S01]  /*0600*/  IMAD.MOV.U32 R6, RZ, RZ, R2 ;  /* 0x000000ffff067224 */ /* 0x000fe200078e0002 */
[----:B------:R3:W-:Y:S01]  /*0610*/  STL.128 [R1+0x10], R8 ;  /* 0x0000100801007387 */ /* 0x0007e20000100c00 */
[----:B------:R-:W-:-:S03]  /*0620*/  IMAD.MOV.U32 R7, RZ, RZ, R23 ;  /* 0x000000ffff077224 */ /* 0x000fc600078e0017 */
[----:B------:R3:W-:Y:S01]  /*0630*/  STL.128 [R1], R24 ;  /* 0x0000001801007387 */ /* 0x0007e20000100c00 */
[----:B0-----:R-:W-:Y:S02]  /*0640*/  IMAD.U32 R4, RZ, RZ, UR4 ;  /* 0x00000004ff047e24 */ /* 0x001fe4000f8e00ff */
[----:B------:R-:W-:-:S07]  /*0650*/  IMAD.U32 R5, RZ, RZ, UR5 ;  /* 0x00000005ff057e24 */ /* 0x000fce000f8e00ff */
[----:B------:R-:W-:-:S07]  /*0660*/  LEPC R20, `(.L_x_8) ;  /* 0x000000001014794e */ /* 0x000fce0000000000 */
[----:B-123--:R-:W-:Y:S05]  /*0670*/  CALL.ABS.NOINC R12 ;  /* 0x000000000c007343 */ /* 0x00efea0003c00000 */
.L_x_8:
[----:B------:R-:W-:Y:S05]  /*0680*/  BSYNC.RECONVERGENT B6 ;  /* 0x0000000000067941 */ /* 0x000fea0003800200 */
.L_x_7:
[----:B------:R-:W0:Y:S01]  /*0690*/  S2R R4, SR_LANEID ;  /* 0x0000000000047919 */ /* 0x000e220000000000 */
[----:B------:R-:W2:Y:S01]  /*06a0*/  LDC R11, c[0x0][0x3a8] ;  /* 0x0000ea00ff0b7b82 */ /* 0x000ea20000000800 */
[--C-:B------:R-:W-:Y:S01]  /*06b0*/  IMAD.IADD R13, R40, 0x1, R25.reuse ;  /* 0x00000001280d7824 */ /* 0x100fe200078e0219 */
[----:B------:R-:W-:Y:S05]  /*06c0*/  WARPSYNC.ALL ;  /* 0x0000000000007948 */ /* 0x000fea0003800000 */
[----:B------:R-:W-:Y:S01]  /*06d0*/  IMAD.MOV.U32 R5, RZ, RZ, RZ ;  /* 0x000000ffff057224 */ /* 0x000fe200078e00ff */
[----:B------:R-:W3:Y:S01]  /*06e0*/  LDC.64 R8, c[0x0][0x380] ;  /* 0x0000e000ff087b82 */ /* 0x000ee20000000a00 */
[----:B------:R-:W-:Y:S01]  /*06f0*/  IMAD.IADD R15, R18, 0x1, R25 ;  /* 0x00000001120f7824 */ /* 0x000fe200078e0219 */
[----:B-1----:R-:W-:-:S02]  /*0700*/  R2UR UR12, R42 ;  /* 0x000000002a0c72ca */ /* 0x002fc400000e0000 */
[C---:B------:R-:W-:Y:S02]  /*0710*/  R2UR UR13, R43.reuse ;  /* 0x000000002b0d72ca */ /* 0x040fe400000e0000 */
[C---:B------:R-:W-:Y:S02]  /*0720*/  R2UR UR14, R42.reuse ;  /* 0x000000002a0e72ca */ /* 0x040fe400000e0000 */
[----:B------:R-:W1:Y:S01]  /*0730*/  LDC.64 R6, c[0x0][0x388] ;  /* 0x0000e200ff067b82 */ /* 0x000e620000000a00 */
[C---:B------:R-:W-:Y:S02]  /*0740*/  R2UR UR15, R43.reuse ;  /* 0x000000002b0f72ca */ /* 0x040fe400000e0000 */
[C---:B------:R-:W-:Y:S02]  /*0750*/  R2UR UR4, R42.reuse ;  /* 0x000000002a0472ca */ /* 0x040fe400000e0000 */
[----:B------:R-:W-:Y:S02]  /*0760*/  R2UR UR5, R43 ;  /* 0x000000002b0572ca */ /* 0x000fe400000e0000 */
[----:B------:R-:W-:-:S02]  /*0770*/  R2UR UR8, R42 ;  /* 0x000000002a0872ca */ /* 0x000fc400000e0000 */
[----:B--2---:R-:W-:Y:S02]  /*0780*/  SHF.R.U32.HI R0, RZ, 0x1, R11 ;  /* 0x00000001ff007819 */ /* 0x004fe4000001160b */
[----:B------:R-:W-:Y:S02]  /*0790*/  R2UR UR9, R43 ;  /* 0x000000002b0972ca */ /* 0x000fe400000e0000 */
[----:B------:R-:W-:Y:S02]  /*07a0*/  R2UR UR6, R42 ;  /* 0x000000002a0672ca */ /* 0x000fe400000e0000 */
[----:B0-----:R-:W-:Y:S01]  /*07b0*/  SHF.R.U32.HI R3, RZ, 0x2, R4 ;  /* 0x00000002ff037819 */ /* 0x001fe20000011604 */
[----:B---3--:R-:W-:Y:S01]  /*07c0*/  IMAD.WIDE.U32 R8, R13, 0x2, R8 ;  /* 0x000000020d087825 */ /* 0x008fe200078e0008 */
[----:B------:R-:W-:Y:S02]  /*07d0*/  LOP3.LUT R4, R4, 0x3, RZ, 0xc0, !PT ;  /* 0x0000000304047812 */ /* 0x000fe400078ec0ff */
[----:B------:R-:W-:-:S02]  /*07e0*/  R2UR UR7, R43 ;  /* 0x000000002b0772ca */ /* 0x000fc400000e0000 */
[C---:B------:R-:W-:Y:S01]  /*07f0*/  R2UR UR10, R42.reuse ;  /* 0x000000002a0a72ca */ /* 0x040fe200000e0000 */
[----:B------:R-:W-:Y:S01]  /*0800*/  IMAD.WIDE.U32 R4, R3, R0, R4 ;  /* 0x0000000003047225 */ /* 0x000fe200078e0004 */
[----:B------:R-:W-:Y:S02]  /*0810*/  R2UR UR11, R43 ;  /* 0x000000002b0b72ca */ /* 0x000fe400000e0000 */
[----:B------:R-:W-:Y:S01]  /*0820*/  R2UR UR16, R42 ;  /* 0x000000002a1072ca */ /* 0x000fe200000e0000 */
[----:B-1----:R-:W-:Y:S01]  /*0830*/  IMAD.WIDE.U32 R6, R15, 0x2, R6 ;  /* 0x000000020f067825 */ /* 0x002fe200078e0006 */
[C---:B------:R-:W-:Y:S02]  /*0840*/  LEA R14, P0, R4.reuse, R8, 0x2 ;  /* 0x00000008040e7211 */ /* 0x040fe400078010ff */
[----:B------:R-:W-:Y:S02]  /*0850*/  R2UR UR17, R43 ;  /* 0x000000002b1172ca */ /* 0x000fe400000e0000 */
[----:B------:R-:W-:-:S02]  /*0860*/  LEA R20, P1, R4, R6, 0x2 ;  /* 0x0000000604147211 */ /* 0x000fc400078210ff */
[----:B------:R-:W-:Y:S02]  /*0870*/  R2UR UR18, R42 ;  /* 0x000000002a1272ca */ /* 0x000fe400000e0000 */
[----:B------:R-:W-:Y:S02]  /*0880*/  R2UR UR19, R43 ;  /* 0x000000002b1372ca */ /* 0x000fe400000e0000 */
[C-C-:B------:R-:W-:Y:S02]  /*0890*/  LEA.HI.X R15, R4.reuse, R9, R5.reuse, 0x2, P0 ;  /* 0x00000009040f7211 */ /* 0x140fe400000f1405 */
[----:B------:R-:W-:Y:S01]  /*08a0*/  LEA.HI.X R21, R4, R7, R5, 0x2, P1 ;  /* 0x0000000704157211 */ /* 0x000fe200008f1405 */
[C---:B------:R-:W-:Y:S02]  /*08b0*/  IMAD.WIDE.U32 R8, R11.reuse, 0x10, R14 ;  /* 0x000000100b087825 */ /* 0x040fe400078e000e */
[----:B------:R-:W2:Y:S02]  /*08c0*/  LDG.E R4, desc[UR4][R14.64] ;  /* 0x000000040e047981 */ /* 0x000ea4000c1e1900 */
[----:B------:R-:W-:-:S02]  /*08d0*/  IMAD.WIDE.U32 R10, R11, 0x10, R20 ;  /* 0x000000100b0a7825 */ /* 0x000fc400078e0014 */
[----:B------:R-:W2:Y:S04]  /*08e0*/  LDG.E R12, desc[UR12][R20.64] ;  /* 0x0000000c140c7981 */ /* 0x000ea8000c1e1900 */
[----:B------:R-:W2:Y:S04]  /*08f0*/  LDG.E R13, desc[UR14][R20.64+0x10] ;  /* 0x0000100e140d7981 */ /* 0x000ea8000c1e1900 */
[----:B------:R-:W2:Y:S04]  /*0900*/  LDG.E R6, desc[UR8][R14.64+0x10] ;  /* 0x000010080e067981 */ /* 0x000ea8000c1e1900 */
[----:B------:R-:W2:Y:S04]  /*0910*/  LDG.E R5, desc[UR6][R8.64] ;  /* 0x0000000608057981 */ /* 0x000ea8000c1e1900 */
[----:B------:R-:W2:Y:S04]  /*0920*/  LDG.E R7, desc[UR10][R8.64+0x10] ;  /* 0x0000100a08077981 */ /* 0x000ea8000c1e1900 */
[----:B------:R-:W3:Y:S04]  /*0930*/  LDG.E R26, desc[UR16][R10.64] ;  /* 0x000000100a1a7981 */ /* 0x000ee8000c1e1900 */
[----:B------:R-:W3:Y:S01]  /*0940*/  LDG.E R27, desc[UR18][R10.64+0x10] ;  /* 0x000010120a1b7981 */ /* 0x000ee2000c1e1900 */
[C---:B--2---:R-:W-:Y:S08]  /*0950*/  HMMA.16816.F32 R28, R4.reuse, R12, R28 ;  /* 0x0000000c041c723c */ /* 0x044ff0000000181c */
[----:B---3--:R-:W-:-:S15]  /*0960*/  HMMA.16816.F32 R32, R4, R26, R32 ;  /* 0x0000001a0420723c */ /* 0x008fde0000001820 */
[----:B------:R-:W-:-:S05]  /*0970*/  NOP ;  /* 0x0000000000007918 */ /* 0x000fca0000000000 */
.L_x_6:
[----:B------:R-:W-:Y:S02]  /*0980*/  ISETP.NE.AND P4, PT, R37, RZ, PT ;  /* 0x000000ff2500720c */ /* 0x000fe40003f85270 */
[-C--:B------:R-:W-:Y:S02]  /*0990*/  IADD3 R27, P0, PT, R40, R25.reuse, RZ ;  /* 0x00000019281b7210 */ /* 0x080fe40007f1e0ff */
[----:B------:R-:W-:Y:S02]  /*09a0*/  IADD3 R24, P2, PT, R18, R25, RZ ;  /* 0x0000001912187210 */ /* 0x000fe40007f5e0ff */
[----:B------:R-:W-:Y:S01]  /*09b0*/  LEA R39, P1, R27, UR36, 0x1 ;  /* 0x000000241b277c11 */ /* 0x000fe2000f8208ff */
[----:B------:R-:W-:Y:S01]  /*09c0*/  IMAD.X R0, RZ, RZ, RZ, P0 ;  /* 0x000000ffff007224 */ /* 0x000fe200000e06ff */
[----:B------:R-:W-:Y:S01]  /*09d0*/  LEA R26, P3, R24, UR38, 0x1 ;  /* 0x00000026181a7c11 */ /* 0x000fe2000f8608ff */
[----:B------:R-:W-:-:S03]  /*09e0*/  IMAD.X R3, RZ, RZ, RZ, P2 ;  /* 0x000000ffff037224 */ /* 0x000fc600010e06ff */
[----:B------:R-:W-:Y:S02]  /*09f0*/  LEA.HI.X R27, R27, UR37, R0, 0x1, P1 ;  /* 0x000000251b1b7c11 */ /* 0x000fe400088f0c00 */
[----:B------:R-:W-:Y:S01]  /*0a00*/  LEA.HI.X R24, R24, UR39, R3, 0x1, P3 ;  /* 0x0000002718187c11 */ /* 0x000fe200098f0c03 */
[----:B------:R-:W-:Y:S06]  /*0a10*/  @!P4 BRA `(.L_x_9) ;  /* 0x0000000000f8c947 */ /* 0x000fec0003800000 */
[----:B------:R-:W-:-:S13]  /*0a20*/  ISETP.NE.AND P4, PT, R38, RZ, PT ;  /* 0x000000ff2600720c */ /* 0x000fda0003f85270 */
[----:B------:R-:W-:Y:S05]  /*0a30*/  @!P4 BRA `(.L_x_10) ;  /* 0x00000000004cc947 */ /* 0x000fea0003800000 */
[----:B------:R-:W-:Y:S01]  /*0a40*/  VIADD R9, R25, 0x10 ;  /* 0x0000001019097836 */ /* 0x000fe20000000000 */
[----:B------:R-:W-:Y:S01]  /*0a50*/  MOV R44, 0x0 ;  /* 0x00000000002c7802 */ /* 0x000fe20000000f00 */
[----:B------:R-:W-:Y:S01]  /*0a60*/  IMAD.SHL.U32 R8, R36, 0x10, RZ ;  /* 0x0000001024087824 */ /* 0x000fe200078e00ff */
[----:B------:R-:W0:Y:S01]  /*0a70*/  LDCU.64 UR4, c[0x4][0x20] ;  /* 0x01000400ff0477ac */ /* 0x000e220008000a00 */
[--C-:B------:R-:W-:Y:S02]  /*0a80*/  IMAD.IADD R10, R40, 0x1, R9.reuse ;  /* 0x00000001280a7824 */ /* 0x100fe400078e0209 */
[----:B------:R-:W-:Y:S01]  /*0a90*/  IMAD.IADD R14, R18, 0x1, R9 ;  /* 0x00000001120e7824 */ /* 0x000fe200078e0209 */
[----:B------:R-:W2:Y:S01]  /*0aa0*/  LDC.64 R44, c[0x4][R44] ;  /* 0x010000002c2c7b82 */ /* 0x000ea20000000a00 */
[----:B------:R-:W-:Y:S02]  /*0ab0*/  IMAD.IADD R11, R19, 0x1, R10 ;  /* 0x00000001130b7824 */ /* 0x000fe400078e020a */
[----:B------:R-:W-:-:S02]  /*0ac0*/  IMAD.SHL.U32 R13, R22, 0x10, RZ ;  /* 0x00000010160d7824 */ /* 0x000fc400078e00ff */
[----:B------:R-:W-:Y:S01]  /*0ad0*/  IMAD.MOV.U32 R12, RZ, RZ, R9 ;  /* 0x000000ffff0c7224 */ /* 0x000fe200078e0009 */
[----:B------:R3:W-:Y:S01]  /*0ae0*/  STL.128 [R1], R8 ;  /* 0x0000000801007387 */ /* 0x0007e20000100c00 */
[----:B------:R-:W-:Y:S02]  /*0af0*/  IMAD.IADD R15, R19, 0x1, R14 ;  /* 0x00000001130f7824 */ /* 0x000fe400078e020e */
[----:B------:R-:W-:Y:S02]  /*0b00*/  IMAD.MOV.U32 R6, RZ, RZ, R2 ;  /* 0x000000ffff067224 */ /* 0x000fe400078e0002 */
[----:B------:R-:W-:Y:S01]  /*0b10*/  IMAD.MOV.U32 R7, RZ, RZ, R23 ;  /* 0x000000ffff077224 */ /* 0x000fe200078e0017 */
[----:B------:R3:W-:Y:S01]  /*0b20*/  STL.128 [R1+0x10], R12 ;  /* 0x0000100c01007387 */ /* 0x0007e20000100c00 */
[----:B0-----:R-:W-:Y:S02]  /*0b30*/  IMAD.U32 R4, RZ, RZ, UR4 ;  /* 0x00000004ff047e24 */ /* 0x001fe4000f8e00ff */
[----:B------:R-:W-:-:S07]  /*0b40*/  IMAD.U32 R5, RZ, RZ, UR5 ;  /* 0x00000005ff057e24 */ /* 0x000fce000f8e00ff */
[----:B------:R-:W-:-:S07]  /*0b50*/  LEPC R20, `(.L_x_10) ;  /* 0x000000001014794e */ /* 0x000fce0000000000 */
[----:B-123--:R-:W-:Y:S05]  /*0b60*/  CALL.ABS.NOINC R44 ;  /* 0x000000002c007343 */ /* 0x00efea0003c00000 */
.L_x_10:
[----:B------:R-:W0:Y:S01]  /*0b70*/  S2R R4, SR_LANEID ;  /* 0x0000000000047919 */ /* 0x000e220000000000 */
[----:B------:R-:W2:Y:S01]  /*0b80*/  LDC R15, c[0x0][0x3a8] ;  /* 0x0000ea00ff0f7b82 */ /* 0x000ea20000000800 */
[----:B------:R-:W-:Y:S01]  /*0b90*/  IMAD.MOV.U32 R5, RZ, RZ, RZ ;  /* 0x000000ffff057224 */ /* 0x000fe200078e00ff */
[----:B------:R-:W-:Y:S05]  /*0ba0*/  WARPSYNC.ALL ;  /* 0x0000000000007948 */ /* 0x000fea0003800000 */
[----:B-1----:R-:W-:Y:S02]  /*0bb0*/  R2UR UR12, R42 ;  /* 0x000000002a0c72ca */ /* 0x002fe400000e0000 */
[----:B------:R-:W-:-:S02]  /*0bc0*/  R2UR UR13, R43 ;  /* 0x000000002b0d72ca */ /* 0x000fc400000e0000 */
[C---:B------:R-:W-:Y:S02]  /*0bd0*/  R2UR UR14, R42.reuse ;  /* 0x000000002a0e72ca */ /* 0x040fe400000e0000 */
[C---:B------:R-:W-:Y:S02]  /*0be0*/  R2UR UR15, R43.reuse ;  /* 0x000000002b0f72ca */ /* 0x040fe400000e0000 */
[C---:B------:R-:W-:Y:S02]  /*0bf0*/  R2UR UR4, R42.reuse ;  /* 0x000000002a0472ca */ /* 0x040fe400000e0000 */
[C---:B------:R-:W-:Y:S02]  /*0c00*/  R2UR UR5, R43.reuse ;  /* 0x000000002b0572ca */ /* 0x040fe400000e0000 */
[----:B------:R-:W-:Y:S02]  /*0c10*/  R2UR UR6, R42 ;  /* 0x000000002a0672ca */ /* 0x000fe400000e0000 */
[----:B------:R-:W-:-:S02]  /*0c20*/  R2UR UR7, R43 ;  /* 0x000000002b0772ca */ /* 0x000fc400000e0000 */
[C---:B------:R-:W-:Y:S02]  /*0c30*/  R2UR UR8, R42.reuse ;  /* 0x000000002a0872ca */ /* 0x040fe400000e0000 */
[----:B--2---:R-:W-:Y:S02]  /*0c40*/  SHF.R.U32.HI R0, RZ, 0x1, R15 ;  /* 0x00000001ff007819 */ /* 0x004fe4000001160f */
[----:B------:R-:W-:Y:S02]  /*0c50*/  R2UR UR9, R43 ;  /* 0x000000002b0972ca */ /* 0x000fe400000e0000 */
[----:B------:R-:W-:Y:S02]  /*0c60*/  R2UR UR10, R42 ;  /* 0x000000002a0a72ca */ /* 0x000fe400000e0000 */
[----:B0-----:R-:W-:Y:S02]  /*0c70*/  SHF.R.U32.HI R3, RZ, 0x2, R4 ;  /* 0x00000002ff037819 */ /* 0x001fe40000011604 */
[----:B------:R-:W-:-:S02]  /*0c80*/  LOP3.LUT R4, R4, 0x3, RZ, 0xc0, !PT ;  /* 0x0000000304047812 */ /* 0x000fc400078ec0ff */
[----:B------:R-:W-:Y:S02]  /*0c90*/  R2UR UR11, R43 ;  /* 0x000000002b0b72ca */ /* 0x000fe400000e0000 */
[C---:B------:R-:W-:Y:S01]  /*0ca0*/  R2UR UR16, R42.reuse ;  /* 0x000000002a1072ca */ /* 0x040fe200000e0000 */
[----:B------:R-:W-:Y:S01]  /*0cb0*/  IMAD.WIDE.U32 R4, R3, R0, R4 ;  /* 0x0000000003047225 */ /* 0x000fe200078e0004 */
[----:B------:R-:W-:Y:S02]  /*0cc0*/  R2UR UR17, R43 ;  /* 0x000000002b1172ca */ /* 0x000fe400000e0000 */
[----:B------:R-:W-:Y:S02]  /*0cd0*/  R2UR UR18, R42 ;  /* 0x000000002a1272ca */ /* 0x000fe400000e0000 */
[C---:B------:R-:W-:Y:S02]  /*0ce0*/  LEA R44, P1, R4.reuse, R26, 0x2 ;  /* 0x0000001a042c7211 */ /* 0x040fe400078210ff */
[----:B------:R-:W-:-:S02]  /*0cf0*/  LEA R20, P0, R4, R39, 0x2 ;  /* 0x0000002704147211 */ /* 0x000fc400078010ff */
[----:B------:R-:W-:Y:S02]  /*0d00*/  R2UR UR19, R43 ;  /* 0x000000002b1372ca */ /* 0x000fe400000e0000 */
[C-C-:B------:R-:W-:Y:S02]  /*0d10*/  LEA.HI.X R45, R4.reuse, R24, R5.reuse, 0x2, P1 ;  /* 0x00000018042d7211 */ /* 0x140fe400008f1405 */
[----:B------:R-:W-:Y:S01]  /*0d20*/  LEA.HI.X R21, R4, R27, R5, 0x2, P0 ;  /* 0x0000001b04157211 */ /* 0x000fe200000f1405 */
[C---:B------:R-:W-:Y:S02]  /*0d30*/  IMAD.WIDE.U32 R12, R15.reuse, 0x10, R44 ;  /* 0x000000100f0c7825 */ /* 0x040fe400078e002c */
[----:B------:R-:W2:Y:S02]  /*0d40*/  LDG.E R8, desc[UR12][R44.64+0x20] ;  /* 0x0000200c2c087981 */ /* 0x000ea4000c1e1900 */
[----:B------:R-:W-:Y:S02]  /*0d50*/  IMAD.WIDE.U32 R14, R15, 0x10, R20 ;  /* 0x000000100f0e7825 */ /* 0x000fe400078e0014 */
        /* <DEDUP_REMOVED lines=10> */
.L_x_9:
[----:B------:R-:W-:-:S13]  /*0e00*/  ISETP.NE.AND P0, PT, R37, RZ, PT ;  /* 0x000000ff2500720c */ /* 0x000fda0003f05270 */
[----:B------:R-:W-:Y:S05]  /*0e10*/  @!P0 BRA `(.L_x_11) ;  /* 0x0000000000f88947 */ /* 0x000fea0003800000 */
        /* <DEDUP_REMOVED lines=21> */
.L_x_12:
        /* <DEDUP_REMOVED lines=41> */
.L_x_11:
        /* <DEDUP_REMOVED lines=23> */
.L_x_14:
        /* <DEDUP_REMOVED lines=41> */
.L_x_13:
[----:B------:R-:W-:Y:S02]  /*1600*/  IMAD.U32 R39, RZ, RZ, UR40 ;  /* 0x00000028ff277e24 */ /* 0x000fe4000f8e00ff */
[----:B------:R-:W-:Y:S02]  /*1610*/  VIADD R17, R17, 0x4 ;  /* 0x0000000411117836 */ /* 0x000fe40000000000 */
[----:B------:R-:W-:Y:S02]  /*1620*/  IMAD R0, R39, -0xf, R19 ;  /* 0xfffffff127007824 */ /* 0x000fe400078e0213 */
[----:B------:R-:W-:-:S03]  /*1630*/  VIADD R25, R25, 0x40 ;  /* 0x0000004019197836 */ /* 0x000fc60000000000 */
[----:B------:R-:W-:-:S04]  /*1640*/  LEA.HI R0, R0, 0x1, RZ, 0x1c ;  /* 0x0000000100007811 */ /* 0x000fc800078fe0ff */
[----:B------:R-:W-:-:S04]  /*1650*/  LOP3.LUT R0, R0, 0x1ffffffc, RZ, 0xc0, !PT ;  /* 0x1ffffffc00007812 */ /* 0x000fc800078ec0ff */
[----:B------:R-:W-:-:S13]  /*1660*/  ISETP.NE.AND P0, PT, R17, R0, PT ;  /* 0x000000001100720c */ /* 0x000fda0003f05270 */
[----:B------:R-:W-:Y:S05]  /*1670*/  @P0 BRA `(.L_x_15) ;  /* 0xffffffec00a40947 */ /* 0x000fea000383ffff */
[----:B------:R-:W-:Y:S05]  /*1680*/  BSYNC.RECONVERGENT B7 ;  /* 0x0000000000077941 */ /* 0x000fea0003800200 */
.L_x_5:
[----:B------:R-:W-:Y:S01]  /*1690*/  ISETP.NE.AND P0, PT, R16, RZ, PT ;  /* 0x000000ff1000720c */ /* 0x000fe20003f05270 */
[----:B------:R-:W-:-:S12]  /*16a0*/  BSSY.RECONVERGENT B7, `(.L_x_4) ;  /* 0x0000056000077945 */ /* 0x000fd80003800200 */
[----:B------:R-:W-:Y:S05]  /*16b0*/  @!P0 BRA `(.L_x_16) ;  /* 0x0000000400508947 */ /* 0x000fea0003800000 */
[----:B------:R-:W-:Y:S02]  /*16c0*/  IMAD.SHL.U32 R17, R22, 0x10, RZ ;  /* 0x0000001016117824 */ /* 0x000fe400078e00ff */
[----:B------:R-:W-:Y:S02]  /*16d0*/  IMAD.SHL.U32 R24, R36, 0x10, RZ ;  /* 0x0000001024187824 */ /* 0x000fe400078e00ff */
[----:B------:R-:W-:Y:S02]  /*16e0*/  VIADD R0, R17, 0x10 ;  /* 0x0000001011007836 */ /* 0x000fe40000000000 */
[----:B------:R-:W-:Y:S02]  /*16f0*/  VIADD R4, R24, 0x10 ;  /* 0x0000001018047836 */ /* 0x000fe40000000000 */
[--C-:B------:R-:W-:Y:S02]  /*1700*/  IMAD R41, R0, R39, R25.reuse ;  /* 0x0000002700297224 */ /* 0x100fe400078e0219 */
[----:B------:R-:W-:-:S02]  /*1710*/  IMAD.IADD R26, R40, 0x1, R25 ;  /* 0x00000001281a7824 */ /* 0x000fc400078e0219 */
[--C-:B------:R-:W-:Y:S02]  /*1720*/  IMAD.IADD R18, R18, 0x1, R25.reuse ;  /* 0x0000000112127824 */ /* 0x100fe400078e0219 */
[----:B------:R-:W-:Y:S02]  /*1730*/  IMAD R39, R4, R39, R25 ;  /* 0x0000002704277224 */ /* 0x000fe400078e0219 */
[----:B------:R-:W-:Y:S02]  /*1740*/  VIADD R40, R25, 0xffffffff ;  /* 0xffffffff19287836 */ /* 0x000fe40000000000 */
[----:B------:R-:W-:-:S07]  /*1750*/  IMAD.MOV R44, RZ, RZ, -R16 ;  /* 0x000000ffff2c7224 */ /* 0x000fce00078e0a10 */
.L_x_20:
[----:B------:R-:W-:-:S13]  /*1760*/  ISETP.NE.AND P0, PT, R37, RZ, PT ;  /* 0x000000ff2500720c */ /* 0x000fda0003f05270 */
[----:B------:R-:W-:Y:S05]  /*1770*/  @!P0 BRA `(.L_x_17) ;  /* 0x0000000400008947 */ /* 0x000fea0003800000 */
[----:B------:R-:W-:Y:S01]  /*1780*/  ISETP.NE.AND P0, PT, R38, RZ, PT ;  /* 0x000000ff2600720c */ /* 0x000fe20003f05270 */
[----:B------:R-:W-:-:S12]  /*1790*/  BSSY.RECONVERGENT B6, `(.L_x_18) ;  /* 0x0000011000067945 */ /* 0x000fd80003800200 */
[----:B------:R-:W-:Y:S05]  /*17a0*/  @!P0 BRA `(.L_x_19) ;  /* 0x00000000003c8947 */ /* 0x000fea0003800000 */
[----:B------:R-:W-:Y:S01]  /*17b0*/  VIADD R25, R40, 0x1 ;  /* 0x0000000128197836 */ /* 0x000fe20000000000 */
[----:B------:R-:W-:Y:S01]  /*17c0*/  MOV R8, 0x0 ;  /* 0x0000000000087802 */ /* 0x000fe20000000f00 */
[----:B------:R-:W-:Y:S01]  /*17d0*/  VIADD R27, R39, 0xffffffff ;  /* 0xffffffff271b7836 */ /* 0x000fe20000000000 */
[----:B------:R-:W0:Y:S01]  /*17e0*/  LDCU.64 UR4, c[0x4][0x20] ;  /* 0x01000400ff0477ac */ /* 0x000e220008000a00 */
[----:B------:R-:W-:Y:S02]  /*17f0*/  VIADD R19, R41, 0xffffffff ;  /* 0xffffffff29137836 */ /* 0x000fe40000000000 */
[----:B------:R-:W-:Y:S01]  /*1800*/  IMAD.MOV.U32 R16, RZ, RZ, R25 ;  /* 0x000000ffff107224 */ /* 0x000fe200078e0019 */
[----:B------:R2:W-:Y:S01]  /*1810*/  STL.128 [R1], R24 ;  /* 0x0000001801007387 */ /* 0x0005e20000100c00 */
[----:B------:R-:W3:Y:S01]  /*1820*/  LDC.64 R8, c[0x4][R8] ;  /* 0x0100000008087b82 */ /* 0x000ee20000000a00 */
[----:B------:R-:W-:Y:S02]  /*1830*/  IMAD.MOV.U32 R6, RZ, RZ, R2 ;  /* 0x000000ffff067224 */ /* 0x000fe400078e0002 */
[----:B------:R2:W-:Y:S01]  /*1840*/  STL.128 [R1+0x10], R16 ;  /* 0x0000101001007387 */ /* 0x0005e20000100c00 */
[----:B------:R-:W-:-:S02]  /*1850*/  IMAD.MOV.U32 R7, RZ, RZ, R23 ;  /* 0x000000ffff077224 */ /* 0x000fc400078e0017 */
[----:B0-----:R-:W-:Y:S02]  /*1860*/  IMAD.U32 R4, RZ, RZ, UR4 ;  /* 0x00000004ff047e24 */ /* 0x001fe4000f8e00ff */
[----:B------:R-:W-:-:S07]  /*1870*/  IMAD.U32 R5, RZ, RZ, UR5 ;  /* 0x00000005ff057e24 */ /* 0x000fce000f8e00ff */
[----:B------:R-:W-:-:S07]  /*1880*/  LEPC R20, `(.L_x_19) ;  /* 0x000000001014794e */ /* 0x000fce0000000000 */
[----:B-123--:R-:W-:Y:S05]  /*1890*/  CALL.ABS.NOINC R8 ;  /* 0x0000000008007343 */ /* 0x00efea0003c00000 */
.L_x_19:
[----:B------:R-:W-:Y:S05]  /*18a0*/  BSYNC.RECONVERGENT B6 ;  /* 0x0000000000067941 */ /* 0x000fea0003800200 */
.L_x_18:
[----:B------:R-:W0:Y:S01]  /*18b0*/  S2R R6, SR_LANEID ;  /* 0x0000000000067919 */ /* 0x000e220000000000 */
[----:B------:R-:W2:Y:S01]  /*18c0*/  LDC R13, c[0x0][0x3a8] ;  /* 0x0000ea00ff0d7b82 */ /* 0x000ea20000000800 */
[----:B------:R-:W-:Y:S01]  /*18d0*/  IMAD.MOV.U32 R7, RZ, RZ, RZ ;  /* 0x000000ffff077224 */ /* 0x000fe200078e00ff */
[----:B------:R-:W-:Y:S05]  /*18e0*/  WARPSYNC.ALL ;  /* 0x0000000000007948 */ /* 0x000fea0003800000 */
[----:B-1----:R-:W-:Y:S01]  /*18f0*/  R2UR UR12, R42 ;  /* 0x000000002a0c72ca */ /* 0x002fe200000e0000 */
[----:B------:R-:W1:Y:S01]  /*1900*/  LDC.64 R8, c[0x0][0x380] ;  /* 0x0000e000ff087b82 */ /* 0x000e620000000a00 */
[----:B------:R-:W-:-:S02]  /*1910*/  R2UR UR13, R43 ;  /* 0x000000002b0d72ca */ /* 0x000fc400000e0000 */
[C---:B------:R-:W-:Y:S02]  /*1920*/  R2UR UR14, R42.reuse ;  /* 0x000000002a0e72ca */ /* 0x040fe400000e0000 */
[C---:B------:R-:W-:Y:S02]  /*1930*/  R2UR UR15, R43.reuse ;  /* 0x000000002b0f72ca */ /* 0x040fe400000e0000 */
[C---:B------:R-:W-:Y:S01]  /*1940*/  R2UR UR4, R42.reuse ;  /* 0x000000002a0472ca */ /* 0x040fe200000e0000 */
[----:B------:R-:W3:Y:S01]  /*1950*/  LDC.64 R4, c[0x0][0x388] ;  /* 0x0000e200ff047b82 */ /* 0x000ee20000000a00 */
[C---:B------:R-:W-:Y:S02]  /*1960*/  R2UR UR5, R43.reuse ;  /* 0x000000002b0572ca */ /* 0x040fe400000e0000 */
[----:B------:R-:W-:Y:S02]  /*1970*/  R2UR UR8, R42 ;  /* 0x000000002a0872ca */ /* 0x000fe400000e0000 */
[----:B------:R-:W-:-:S02]  /*1980*/  R2UR UR9, R43 ;  /* 0x000000002b0972ca */ /* 0x000fc400000e0000 */
[C---:B------:R-:W-:Y:S02]  /*1990*/  R2UR UR6, R42.reuse ;  /* 0x000000002a0672ca */ /* 0x040fe400000e0000 */
[----:B--2---:R-:W-:Y:S02]  /*19a0*/  SHF.R.U32.HI R0, RZ, 0x1, R13 ;  /* 0x00000001ff007819 */ /* 0x004fe4000001160d */
[----:B------:R-:W-:Y:S02]  /*19b0*/  R2UR UR7, R43 ;  /* 0x000000002b0772ca */ /* 0x000fe400000e0000 */
[----:B------:R-:W-:Y:S02]  /*19c0*/  R2UR UR10, R42 ;  /* 0x000000002a0a72ca */ /* 0x000fe400000e0000 */
[----:B0-----:R-:W-:Y:S01]  /*19d0*/  SHF.R.U32.HI R3, RZ, 0x2, R6 ;  /* 0x00000002ff037819 */ /* 0x001fe20000011606 */
[----:B-1----:R-:W-:Y:S01]  /*19e0*/  IMAD.WIDE.U32 R8, R26, 0x2, R8 ;  /* 0x000000021a087825 */ /* 0x002fe200078e0008 */
[----:B------:R-:W-:-:S02]  /*19f0*/  LOP3.LUT R6, R6, 0x3, RZ, 0xc0, !PT ;  /* 0x0000000306067812 */ /* 0x000fc400078ec0ff */
[----:B------:R-:W-:Y:S02]  /*1a00*/  R2UR UR11, R43 ;  /* 0x000000002b0b72ca */ /* 0x000fe400000e0000 */
[C---:B------:R-:W-:Y:S01]  /*1a10*/  R2UR UR16, R42.reuse ;  /* 0x000000002a1072ca */ /* 0x040fe200000e0000 */
[----:B------:R-:W-:Y:S01]  /*1a20*/  IMAD.WIDE.U32 R6, R3, R0, R6 ;  /* 0x0000000003067225 */ /* 0x000fe200078e0006 */
[C---:B------:R-:W-:Y:S02]  /*1a30*/  R2UR UR17, R43.reuse ;  /* 0x000000002b1172ca */ /* 0x040fe400000e0000 */
[----:B------:R-:W-:Y:S01]  /*1a40*/  R2UR UR18, R42 ;  /* 0x000000002a1272ca */ /* 0x000fe200000e0000 */
[----:B---3--:R-:W-:Y:S01]  /*1a50*/  IMAD.WIDE.U32 R4, R18, 0x2, R4 ;  /* 0x0000000212047825 */ /* 0x008fe200078e0004 */
[----:B------:R-:W-:Y:S02]  /*1a60*/  LEA R20, P0, R6, R8, 0x2 ;  /* 0x0000000806147211 */ /* 0x000fe400078010ff */
[----:B------:R-:W-:-:S02]  /*1a70*/  R2UR UR19, R43 ;  /* 0x000000002b1372ca */ /* 0x000fc400000e0000 */
[C---:B------:R-:W-:Y:S02]  /*1a80*/  LEA R4, P1, R6.reuse, R4, 0x2 ;  /* 0x0000000406047211 */ /* 0x040fe400078210ff */
        /* <DEDUP_REMOVED lines=8> */
[----:B------:R-:W3:Y:S04]  /*1b10*/  LDG.E R10, desc[UR16][R12.64] ;  /* 0x000000100c0a7981 */ /* 0x000ee8000c1e1900 */
[----:B------:R-:W2:Y:S04]  /*1b20*/  LDG.E R4, desc[UR4][R20.64] ;  /* 0x0000000414047981 */ /* 0x000ea8000c1e1900 */
[----:B------:R-:W2:Y:S04]  /*1b30*/  LDG.E R5, desc[UR6][R14.64] ;  /* 0x000000060e057981 */ /* 0x000ea8000c1e1900 */
[----:B------:R-:W3:Y:S01]  /*1b40*/  LDG.E R11, desc[UR18][R12.64+0x10] ;  /* 0x000010120c0b7981 */ /* 0x000ee2000c1e1900 */
[C---:B--2---:R-:W-:Y:S08]  /*1b50*/  HMMA.16816.F32 R28, R4.reuse, R8, R28 ;  /* 0x00000008041c723c */ /* 0x044ff0000000181c */
[----:B---3--:R-:W-:-:S15]  /*1b60*/  HMMA.16816.F32 R32, R4, R10, R32 ;  /* 0x0000000a0420723c */ /* 0x008fde0000001820 */
[----:B------:R-:W-:-:S05]  /*1b70*/  NOP ;  /* 0x0000000000007918 */ /* 0x000fca0000000000 */
.L_x_17:
[----:B------:R-:W-:Y:S02]  /*1b80*/  VIADD R44, R44, 0x1 ;  /* 0x000000012c2c7836 */ /* 0x000fe40000000000 */
[----:B------:R-:W-:Y:S02]  /*1b90*/  VIADD R40, R40, 0x10 ;  /* 0x0000001028287836 */ /* 0x000fe40000000000 */
[----:B------:R-:W-:Y:S01]  /*1ba0*/  VIADD R41, R41, 0x10 ;  /* 0x0000001029297836 */ /* 0x000fe20000000000 */
[----:B------:R-:W-:Y:S01]  /*1bb0*/  ISETP.NE.AND P0, PT, R44, RZ, PT ;  /* 0x000000ff2c00720c */ /* 0x000fe20003f05270 */
[----:B------:R-:W-:Y:S02]  /*1bc0*/  VIADD R39, R39, 0x10 ;  /* 0x0000001027277836 */ /* 0x000fe40000000000 */
[----:B------:R-:W-:Y:S02]  /*1bd0*/  VIADD R18, R18, 0x10 ;  /* 0x0000001012127836 */ /* 0x000fe40000000000 */
[----:B------:R-:W-:-:S08]  /*1be0*/  VIADD R26, R26, 0x10 ;  /* 0x000000101a1a7836 */ /* 0x000fd00000000000 */
[----:B------:R-:W-:Y:S05]  /*1bf0*/  @P0 BRA `(.L_x_20) ;  /* 0xfffffff800d80947 */ /* 0x000fea000383ffff */
.L_x_16:
[----:B------:R-:W-:Y:S05]  /*1c00*/  BSYNC.RECONVERGENT B7 ;  /* 0x0000000000077941 */ /* 0x000fea0003800200 */
.L_x_4:
[----:B------:R-:W-:Y:S01]  /*1c10*/  ISETP.NE.AND P0, PT, R38, RZ, PT ;  /* 0x000000ff2600720c */ /* 0x000fe20003f05270 */
[----:B------:R-:W-:-:S12]  /*1c20*/  BSSY.RECONVERGENT B6, `(.L_x_21) ;  /* 0x000000a000067945 */ /* 0x000fd80003800200 */
[----:B------:R-:W-:Y:S05]  /*1c30*/  @!P0 BRA `(.L_x_22) ;  /* 0x0000000000208947 */ /* 0x000fea0003800000 */
[----:B------:R-:W-:Y:S01]  /*1c40*/  MOV R0, 0x0 ;  /* 0x0000000000007802 */ /* 0x000fe20000000f00 */
[----:B------:R-:W0:Y:S01]  /*1c50*/  LDCU.64 UR4, c[0x4][0x18] ;  /* 0x01000300ff0477ac */ /* 0x000e220008000a00 */
[----:B------:R-:W-:Y:S02]  /*1c60*/  CS2R R6, SRZ ;  /* 0x0000000000067805 */ /* 0x000fe4000001ff00 */
[----:B------:R2:W3:Y:S01]  /*1c70*/  LDC.64 R2, c[0x4][R0] ;  /* 0x0100000000027b82 */ /* 0x0004e20000000a00 */
[----:B0-----:R-:W-:Y:S02]  /*1c80*/  IMAD.U32 R4, RZ, RZ, UR4 ;  /* 0x00000004ff047e24 */ /* 0x001fe4000f8e00ff */
[----:B--2---:R-:W-:-:S07]  /*1c90*/  IMAD.U32 R5, RZ, RZ, UR5 ;  /* 0x00000005ff057e24 */ /* 0x004fce000f8e00ff */
[----:B------:R-:W-:-:S07]  /*1ca0*/  LEPC R20, `(.L_x_22) ;  /* 0x000000001014794e */ /* 0x000fce0000000000 */
[----:B-1-3--:R-:W-:Y:S05]  /*1cb0*/  CALL.ABS.NOINC R2 ;  /* 0x0000000002007343 */ /* 0x00afea0003c00000 */
.L_x_22:
[----:B------:R-:W-:Y:S05]  /*1cc0*/  BSYNC.RECONVERGENT B6 ;  /* 0x0000000000067941 */ /* 0x000fea0003800200 */
.L_x_21:
[----:B------:R-:W0:Y:S01]  /*1cd0*/  LDC.64 R6, c[0x0][0x3a0] ;  /* 0x0000e800ff067b82 */ /* 0x000e220000000a00 */
[----:B------:R-:W-:Y:S02]  /*1ce0*/  IMAD.SHL.U32 R0, R22, 0x10, RZ ;  /* 0x0000001016007824 */ /* 0x000fe400078e00ff */
[----:B------:R-:W-:-:S03]  /*1cf0*/  IMAD.SHL.U32 R36, R36, 0x10, RZ ;  /* 0x0000001024247824 */ /* 0x000fc600078e00ff */
[----:B0-----:R-:W-:-:S04]  /*1d00*/  ISETP.GE.AND P0, PT, R0, R7, PT ;  /* 0x000000070000720c */ /* 0x001fc80003f06270 */
[----:B------:R-:W-:-:S13]  /*1d10*/  ISETP.GE.OR P0, PT, R36, R6, P0 ;  /* 0x000000062400720c */ /* 0x000fda0000706670 */
[----:B------:R-:W-:Y:S05]  /*1d20*/  @P0 EXIT ;  /* 0x000000000000094d */ /* 0x000fea0003800000 */
[----:B------:R-:W0:Y:S01]  /*1d30*/  S2R R2, SR_LANEID ;  /* 0x0000000000027919 */ /* 0x000e220000000000 */
[----:B------:R-:W2:Y:S01]  /*1d40*/  LDC.64 R4, c[0x0][0x390] ;  /* 0x0000e400ff047b82 */ /* 0x000ea20000000a00 */
[----:B------:R-:W-:Y:S01]  /*1d50*/  IMAD R3, R36, R7, RZ ;  /* 0x0000000724037224 */ /* 0x000fe200078e02ff */
[----:B------:R-:W-:Y:S01]  /*1d60*/  SHF.R.U32.HI R7, RZ, 0x1, R7 ;  /* 0x00000001ff077819 */ /* 0x000fe20000011607 */
[----:B------:R-:W-:Y:S01]  /*1d70*/  IMAD.MOV.U32 R11, RZ, RZ, RZ ;  /* 0x000000ffff0b7224 */ /* 0x000fe200078e00ff */
[----:B------:R-:W-:Y:S05]  /*1d80*/  WARPSYNC.ALL ;  /* 0x0000000000007948 */ /* 0x000fea0003800000 */
[----:B------:R-:W-:Y:S01]  /*1d90*/  IADD3 R0, P0, PT, R3, R0, RZ ;  /* 0x0000000003007210 */ /* 0x000fe20007f1e0ff */
[----:B------:R-:W3:Y:S01]  /*1da0*/  LDC.64 R22, c[0x0][0x398] ;  /* 0x0000e600ff167b82 */ /* 0x000ee20000000a00 */
[----:B-1----:R-:W-:-:S02]  /*1db0*/  R2UR UR4, R42 ;  /* 0x000000002a0472ca */ /* 0x002fc400000e0000 */
[C---:B------:R-:W-:Y:S01]  /*1dc0*/  R2UR UR5, R43.reuse ;  /* 0x000000002b0572ca */ /* 0x040fe200000e0000 */
[----:B------:R-:W-:Y:S01]  /*1dd0*/  IMAD.X R3, RZ, RZ, RZ, P0 ;  /* 0x000000ffff037224 */ /* 0x000fe200000e06ff */
[----:B------:R-:W-:Y:S01]  /*1de0*/  R2UR UR6, R42 ;  /* 0x000000002a0672ca */ /* 0x000fe200000e0000 */
[C---:B------:R-:W-:Y:S01]  /*1df0*/  IMAD.SHL.U32 R21, R0.reuse, 0x4, RZ ;  /* 0x0000000400157824 */ /* 0x040fe200078e00ff */
[C---:B------:R-:W-:Y:S02]  /*1e00*/  R2UR UR7, R43.reuse ;  /* 0x000000002b0772ca */ /* 0x040fe400000e0000 */
[----:B------:R-:W-:Y:S02]  /*1e10*/  SHF.L.U64.HI R0, R0, 0x2, R3 ;  /* 0x0000000200007819 */ /* 0x000fe40000010203 */
[----:B------:R-:W-:Y:S02]  /*1e20*/  R2UR UR8, R42 ;  /* 0x000000002a0872ca */ /* 0x000fe400000e0000 */
[----:B------:R-:W-:-:S02]  /*1e30*/  R2UR UR9, R43 ;  /* 0x000000002b0972ca */ /* 0x000fc400000e0000 */
[----:B--2---:R-:W-:Y:S02]  /*1e40*/  IADD3 R13, P0, PT, R21, R4, RZ ;  /* 0x00000004150d7210 */ /* 0x004fe40007f1e0ff */
[----:B------:R-:W-:Y:S02]  /*1e50*/  R2UR UR10, R42 ;  /* 0x000000002a0a72ca */ /* 0x000fe400000e0000 */
[----:B------:R-:W-:Y:S01]  /*1e60*/  R2UR UR11, R43 ;  /* 0x000000002b0b72ca */ /* 0x000fe200000e0000 */
[----:B------:R-:W-:Y:S01]  /*1e70*/  IMAD.X R3, R0, 0x1, R5, P0 ;  /* 0x0000000100037824 */ /* 0x000fe200000e0605 */
[----:B0-----:R-:W-:Y:S02]  /*1e80*/  LOP3.LUT R10, R2, 0x3, RZ, 0xc0, !PT ;  /* 0x00000003020a7812 */ /* 0x001fe400078ec0ff */
[----:B------:R-:W-:-:S05]  /*1e90*/  SHF.R.U32.HI R2, RZ, 0x2, R2 ;  /* 0x00000002ff027819 */ /* 0x000fca0000011602 */
[----:B------:R-:W-:-:S03]  /*1ea0*/  IMAD.WIDE.U32 R10, R2, R7, R10 ;  /* 0x00000007020a7225 */ /* 0x000fc600078e000a */
[----:B------:R-:W-:-:S04]  /*1eb0*/  LEA R12, P0, R10, R13, 0x3 ;  /* 0x0000000d0a0c7211 */ /* 0x000fc800078018ff */
[----:B------:R-:W-:-:S03]  /*1ec0*/  LEA.HI.X R13, R10, R3, R11, 0x3, P0 ;  /* 0x000000030a0d7211 */ /* 0x000fc600000f1c0b */
[----:B------:R-:W-:Y:S02]  /*1ed0*/  IMAD.WIDE.U32 R14, R7, 0x40, R12 ;  /* 0x00000040070e7825 */ /* 0x000fe400078e000c */
[----:B------:R-:W2:Y:S01]  /*1ee0*/  LDG.E.64 R16, desc[UR4][R12.64] ;  /* 0x000000040c107981 */ /* 0x000ea2000c1e1b00 */
[----:B------:R-:W2:Y:S03]  /*1ef0*/  LDCU UR4, c[0x0][0x3b0] ;  /* 0x00007600ff0477ac */ /* 0x000ea60008000800 */
[----:B------:R-:W4:Y:S01]  /*1f00*/  LDG.E.64 R18, desc[UR6][R14.64] ;  /* 0x000000060e127981 */ /* 0x000f22000c1e1b00 */
[----:B------:R-:W0:Y:S03]  /*1f10*/  LDCU UR5, c[0x0][0x3ac] ;  /* 0x00007580ff0577ac */ /* 0x000e260008000800 */
[----:B------:R1:W5:Y:S04]  /*1f20*/  LDG.E.64 R8, desc[UR8][R12.64+0x20] ;  /* 0x000020080c087981 */ /* 0x000368000c1e1b00 */
[----:B------:R-:W5:Y:S01]  /*1f30*/  LDG.E.64 R4, desc[UR10][R14.64+0x20] ;  /* 0x0000200a0e047981 */ /* 0x000f62000c1e1b00 */
[----:B---3--:R-:W-:-:S02]  /*1f40*/  IADD3 R3, P0, PT, R21, R22, RZ ;  /* 0x0000001615037210 */ /* 0x008fc40007f1e0ff */
[----:B------:R-:W-:Y:S02]  /*1f50*/  R2UR UR6, R42 ;  /* 0x000000002a0672ca */ /* 0x000fe400000e0000 */
[C---:B------:R-:W-:Y:S01]  /*1f60*/  R2UR UR7, R43.reuse ;  /* 0x000000002b0772ca */ /* 0x040fe200000e0000 */
[----:B------:R-:W-:Y:S01]  /*1f70*/  IMAD.X R21, R0, 0x1, R23, P0 ;  /* 0x0000000100157824 */ /* 0x000fe200000e0617 */
[----:B------:R-:W-:Y:S02]  /*1f80*/  LEA R2, P0, R10, R3, 0x3 ;  /* 0x000000030a027211 */ /* 0x000fe400078018ff */
[----:B------:R-:W-:Y:S02]  /*1f90*/  R2UR UR8, R42 ;  /* 0x000000002a0872ca */ /* 0x000fe400000e0000 */
[----:B------:R-:W-:Y:S02]  /*1fa0*/  LEA.HI.X R3, R10, R21, R11, 0x3, P0 ;  /* 0x000000150a037211 */ /* 0x000fe400000f1c0b */
[----:B------:R-:W-:-:S02]  /*1fb0*/  R2UR UR9, R43 ;  /* 0x000000002b0972ca */ /* 0x000fc400000e0000 */
[C---:B------:R-:W-:Y:S02]  /*1fc0*/  R2UR UR10, R42.reuse ;  /* 0x000000002a0a72ca */ /* 0x040fe400000e0000 */
[C---:B------:R-:W-:Y:S02]  /*1fd0*/  R2UR UR11, R43.reuse ;  /* 0x000000002b0b72ca */ /* 0x040fe400000e0000 */
[----:B------:R-:W-:Y:S02]  /*1fe0*/  R2UR UR12, R42 ;  /* 0x000000002a0c72ca */ /* 0x000fe400000e0000 */
[----:B------:R-:W-:Y:S01]  /*1ff0*/  R2UR UR13, R43 ;  /* 0x000000002b0d72ca */ /* 0x000fe200000e0000 */
[----:B--2---:R-:W-:Y:S01]  /*2000*/  FMUL R11, R16, UR4 ;  /* 0x00000004100b7c20 */ /* 0x004fe20008400000 */
[----:B------:R-:W-:Y:S01]  /*2010*/  FMUL R0, R17, UR4 ;  /* 0x0000000411007c20 */ /* 0x000fe20008400000 */
[----:B----4-:R-:W-:Y:S01]  /*2020*/  FMUL R6, R19, UR4 ;  /* 0x0000000413067c20 */ /* 0x010fe20008400000 */
[----:B-1----:R-:W-:Y:S01]  /*2030*/  FMUL R13, R18, UR4 ;  /* 0x00000004120d7c20 */ /* 0x002fe20008400000 */
[----:B0-----:R-:W-:Y:S01]  /*2040*/  FFMA R28, R28, UR5, R11 ;  /* 0x000000051c1c7c23 */ /* 0x001fe2000800000b */
[----:B------:R-:W-:Y:S01]  /*2050*/  FFMA R29, R29, UR5, R0 ;  /* 0x000000051d1d7c23 */ /* 0x000fe20008000000 */
[----:B------:R-:W-:Y:S01]  /*2060*/  FFMA R31, R31, UR5, R6 ;  /* 0x000000051f1f7c23 */ /* 0x000fe20008000006 */
[----:B-----5:R-:W-:Y:S01]  /*2070*/  FMUL R11, R8, UR4 ;  /* 0x00000004080b7c20 */ /* 0x020fe20008400000 */
[----:B------:R-:W-:Y:S01]  /*2080*/  FMUL R0, R9, UR4 ;  /* 0x0000000409007c20 */ /* 0x000fe20008400000 */
[----:B------:R-:W-:Y:S01]  /*2090*/  FFMA R30, R30, UR5, R13 ;  /* 0x000000051e1e7c23 */ /* 0x000fe2000800000d */
[----:B------:R-:W-:Y:S01]  /*20a0*/  FMUL R9, R4, UR4 ;  /* 0x0000000404097c20 */ /* 0x000fe20008400000 */
[----:B------:R-:W-:Y:S01]  /*20b0*/  FMUL R6, R5, UR4 ;  /* 0x0000000405067c20 */ /* 0x000fe20008400000 */
[----:B------:R-:W-:-:S04]  /*20c0*/  IMAD.WIDE.U32 R4, R7, 0x40, R2 ;  /* 0x0000004007047825 */ /* 0x000fc800078e0002 */
[----:B------:R-:W-:Y:S01]  /*20d0*/  FFMA R32, R32, UR5, R11 ;  /* 0x0000000520207c23 */ /* 0x000fe2000800000b */
[----:B------:R-:W-:Y:S01]  /*20e0*/  FFMA R33, R33, UR5, R0 ;  /* 0x0000000521217c23 */ /* 0x000fe20008000000 */
[----:B------:R-:W-:Y:S01]  /*20f0*/  FFMA R34, R34, UR5, R9 ;  /* 0x0000000522227c23 */ /* 0x000fe20008000009 */
[----:B------:R-:W-:Y:S01]  /*2100*/  FFMA R35, R35, UR5, R6 ;  /* 0x0000000523237c23 */ /* 0x000fe20008000006 */
[----:B------:R-:W-:Y:S04]  /*2110*/  STG.E.64 desc[UR6][R2.64], R28 ;  /* 0x0000001c02007986 */ /* 0x000fe8000c101b06 */
[----:B------:R-:W-:Y:S04]  /*2120*/  STG.E.64 desc[UR8][R4.64], R30 ;  /* 0x0000001e04007986 */ /* 0x000fe8000c101b08 */
[----:B------:R-:W-:Y:S04]  /*2130*/  STG.E.64 desc[UR10][R2.64+0x20], R32 ;  /* 0x0000202002007986 */ /* 0x000fe8000c101b0a */
[----:B------:R-:W-:Y:S01]  /*2140*/  STG.E.64 desc[UR12][R4.64+0x20], R34 ;  /* 0x0000202204007986 */ /* 0x000fe2000c101b0c */
[----:B------:R-:W-:Y:S05]  /*2150*/  EXIT ;  /* 0x000000000000794d */ /* 0x000fea0003800000 */
.L_x_23:
[----:B------:R-:W-:-:S00]  /*2160*/  BRA `(.L_x_23) ;  /* 0xfffffffc00fc7947 */ /* 0x000fc0000383ffff */
[----:B------:R-:W-:-:S00]  /*2170*/  NOP ;  /* 0x0000000000007918 */ /* 0x000fc00000000000 */
        /* <DEDUP_REMOVED lines=8> */
.L_x_24:


//--------------------- .nv.global.init           --------------------------
	.section	.nv.global.init,"aw",@progbits
.nv.global.init:
	.type		$str$2,@object
	.size		$str$2,($str - $str$2)
$str$2:
        /*0000*/ 	.byte	0x0a, 0x00
	.type		$str,@object
	.size		$str,($str$1 - $str)
$str:
        /*0002*/ 	.byte	0x74, 0x69, 0x6c, 0x65, 0x5f, 0x72, 0x6f, 0x77, 0x3a, 0x20, 0x25, 0x64, 0x0a, 0x00
	.type		$str$1,@object
	.size		$str$1,($str$3 - $str$1)
$str$1:
        /*0010*/ 	.byte	0x74, 0x69, 0x6c, 0x65, 0x5f, 0x63, 0x6f, 0x6c, 0x3a, 0x20, 0x25, 0x64, 0x0a, 0x00
	.type		$str$3,@object
	.size		$str$3,(.L_3 - $str$3)
$str$3:
        /*001e*/ 	.byte	0x4d, 0x61, 0x74, 0x72, 0x69, 0x63, 0x65, 0x20, 0x41, 0x20, 0x5b, 0x25, 0x64, 0x2c, 0x25, 0x64
        /*002e*/ 	.byte	0x5d, 0x20, 0x64, 0x61, 0x20, 0x25, 0x64, 0x20, 0x61, 0x20, 0x25, 0x64, 0x2c, 0x20, 0x4d, 0x61
        /*003e*/ 	.byte	0x74, 0x72, 0x69, 0x63, 0x65, 0x20, 0x42, 0x20, 0x5b, 0x25, 0x64, 0x2c, 0x25, 0x64, 0x5d, 0x20
        /*004e*/ 	.byte	0x64, 0x61, 0x20, 0x25, 0x64, 0x20, 0x61, 0x20, 0x25, 0x64, 0x0a, 0x00
.L_3:


//--------------------- .nv.shared.reserved.0     --------------------------
	.section	.nv.shared.reserved.0,"aw",@nobits
	.weak		__nv_reservedSMEM_offset_0_alias
	.size		__nv_reservedSMEM_offset_0_alias, 0, 64
	.other		__nv_reservedSMEM_offset_0_alias,@"STO_CUDA_RESERVED_SHARED STV_DEFAULT"
__nv_reservedSMEM_offset_0_alias:
	.zero		0
	.zero		64


//--------------------- .nv.constant0._Z16simple_wmma_gemmP6__halfS0_PfS1_iiiff --------------------------
	.section	.nv.constant0._Z16simple_wmma_gemmP6__halfS0_PfS1_iiiff,"a",@progbits
	.sectionflags	@""
	.align	4
.nv.constant0._Z16simple_wmma_gemmP6__halfS0_PfS1_iiiff:
	.zero		948


//--------------------- SYMBOLS --------------------------

	.type		.nv.reservedSmem.offset0,@object
	.size		.nv.reservedSmem.offset0,0x4
	.type		vprintf,@function
